//
// Generated by NVIDIA NVVM Compiler
//
// Compiler Build ID: CL-36424714
// Cuda compilation tools, release 13.0, V13.0.88
// Based on NVVM 20.0.0
//

.version 9.0
.target sm_100
.address_size 64

	// .globl	fast_wmma_gemm
.extern .shared .align 16 .b8 shmem[];

.visible .entry fast_wmma_gemm(
	.param .u64 .ptr .align 1 fast_wmma_gemm_param_0,
	.param .u64 .ptr .align 1 fast_wmma_gemm_param_1,
	.param .u64 .ptr .align 1 fast_wmma_gemm_param_2,
	.param .u64 .ptr .align 1 fast_wmma_gemm_param_3,
	.param .f32 fast_wmma_gemm_param_4,
	.param .f32 fast_wmma_gemm_param_5,
	.param .u32 fast_wmma_gemm_param_6,
	.param .u32 fast_wmma_gemm_param_7,
	.param .u32 fast_wmma_gemm_param_8
)
{
	.reg .pred 	%p<5>;
	.reg .b32 	%r<453>;
	.reg .b32 	%f<455>;
	.reg .b64 	%rd<81>;

	mov.u32 	%r452, %ctaid.x;
	and.b32  	%r8, %r452, 134217727;
	setp.ne.s32 	%p1, %r8, 0;
	@%p1 bra 	$L__BB0_3;
	ld.param.u32 	%r450, [fast_wmma_gemm_param_8];
	ld.param.u32 	%r448, [fast_wmma_gemm_param_7];
	ld.param.f32 	%f454, [fast_wmma_gemm_param_5];
	ld.param.f32 	%f452, [fast_wmma_gemm_param_4];
	ld.param.u64 	%rd80, [fast_wmma_gemm_param_3];
	ld.param.u64 	%rd79, [fast_wmma_gemm_param_2];
	ld.param.u64 	%rd78, [fast_wmma_gemm_param_1];
	ld.param.u64 	%rd77, [fast_wmma_gemm_param_0];
	mov.u32 	%r9, %tid.x;
	shr.u32 	%r10, %r9, 5;
	shl.b32 	%r11, %r9, 1;
	and.b32  	%r12, %r11, 64;
	shl.b32 	%r13, %r9, 6;
	and.b32  	%r14, %r13, 61440;
	or.b32  	%r15, %r12, %r14;
	shl.b32 	%r16, %r15, 2;
	mov.u32 	%r17, shmem;
	add.s32 	%r2, %r17, %r16;
	div.rn.f32 	%f1, %f454, %f452;
	and.b32  	%r18, %r9, 31;
	cvta.to.global.u64 	%rd8, %rd80;
	cvta.to.global.u64 	%rd9, %rd79;
	mul.lo.s32 	%r19, %r10, %r448;
	shl.b32 	%r20, %r19, 4;
	shl.b32 	%r21, %r9, 4;
	cvt.u64.u32 	%rd10, %r21;
	and.b64  	%rd11, %rd10, 496;
	add.s64 	%rd12, %rd9, %rd11;
	setp.lt.u32 	%p2, %r9, 128;
	and.b32  	%r22, %r9, 96;
	mul.lo.s32 	%r23, %r22, %r450;
	cvt.u64.u32 	%rd13, %r23;
	shr.u32 	%r24, %r18, 3;
	cvt.u64.u32 	%rd14, %r24;
	cvt.s64.s32 	%rd15, %r450;
	add.s64 	%rd16, %rd8, %rd11;
	mul.wide.u32 	%rd17, %r20, 4;
	add.s64 	%rd1, %rd16, %rd17;
	add.s64 	%rd2, %rd12, %rd17;
	selp.b64 	%rd18, %rd77, %rd78, %p2;
	cvta.to.global.u64 	%rd19, %rd18;
	mad.lo.s64 	%rd20, %rd15, %rd14, %rd13;
	shl.b64 	%rd21, %rd20, 1;
	add.s64 	%rd22, %rd19, %rd21;
	and.b64  	%rd23, %rd10, 112;
	add.s64 	%rd3, %rd22, %rd23;
	shl.b32 	%r30, %r9, 8;
	and.b32  	%r31, %r30, 253952;
	add.s32 	%r33, %r17, %r31;
	and.b32  	%r36, %r21, 496;
	add.s32 	%r37, %r33, %r36;
	add.s32 	%r113, %r2, 64;
$L__BB0_2:
	ld.param.u32 	%r451, [fast_wmma_gemm_param_8];
	ld.param.u32 	%r449, [fast_wmma_gemm_param_7];
	ld.param.f32 	%f453, [fast_wmma_gemm_param_4];
	ld.global.v4.u32 	{%r25, %r26, %r27, %r28}, [%rd2];
	st.shared.v4.u32 	[%r37], {%r25, %r26, %r27, %r28};
	mul.wide.s32 	%rd24, %r449, 4;
	add.s64 	%rd25, %rd2, %rd24;
	ld.global.v4.u32 	{%r38, %r39, %r40, %r41}, [%rd25];
	st.shared.v4.u32 	[%r37+512], {%r38, %r39, %r40, %r41};
	shl.b32 	%r42, %r449, 1;
	mul.wide.s32 	%rd26, %r42, 4;
	add.s64 	%rd27, %rd2, %rd26;
	ld.global.v4.u32 	{%r43, %r44, %r45, %r46}, [%rd27];
	st.shared.v4.u32 	[%r37+1024], {%r43, %r44, %r45, %r46};
	mul.lo.s32 	%r47, %r449, 3;
	mul.wide.s32 	%rd28, %r47, 4;
	add.s64 	%rd29, %rd2, %rd28;
	ld.global.v4.u32 	{%r48, %r49, %r50, %r51}, [%rd29];
	st.shared.v4.u32 	[%r37+1536], {%r48, %r49, %r50, %r51};
	shl.b32 	%r52, %r449, 2;
	mul.wide.s32 	%rd30, %r52, 4;
	add.s64 	%rd31, %rd2, %rd30;
	ld.global.v4.u32 	{%r53, %r54, %r55, %r56}, [%rd31];
	st.shared.v4.u32 	[%r37+2048], {%r53, %r54, %r55, %r56};
	mul.lo.s32 	%r57, %r449, 5;
	mul.wide.s32 	%rd32, %r57, 4;
	add.s64 	%rd33, %rd2, %rd32;
	ld.global.v4.u32 	{%r58, %r59, %r60, %r61}, [%rd33];
	st.shared.v4.u32 	[%r37+2560], {%r58, %r59, %r60, %r61};
	mul.lo.s32 	%r62, %r449, 6;
	mul.wide.s32 	%rd34, %r62, 4;
	add.s64 	%rd35, %rd2, %rd34;
	ld.global.v4.u32 	{%r63, %r64, %r65, %r66}, [%rd35];
	st.shared.v4.u32 	[%r37+3072], {%r63, %r64, %r65, %r66};
	mul.lo.s32 	%r67, %r449, 7;
	mul.wide.s32 	%rd36, %r67, 4;
	add.s64 	%rd37, %rd2, %rd36;
	ld.global.v4.u32 	{%r68, %r69, %r70, %r71}, [%rd37];
	st.shared.v4.u32 	[%r37+3584], {%r68, %r69, %r70, %r71};
	shl.b32 	%r72, %r449, 3;
	mul.wide.s32 	%rd38, %r72, 4;
	add.s64 	%rd39, %rd2, %rd38;
	ld.global.v4.u32 	{%r73, %r74, %r75, %r76}, [%rd39];
	st.shared.v4.u32 	[%r37+4096], {%r73, %r74, %r75, %r76};
	mul.lo.s32 	%r77, %r449, 9;
	mul.wide.s32 	%rd40, %r77, 4;
	add.s64 	%rd41, %rd2, %rd40;
	ld.global.v4.u32 	{%r78, %r79, %r80, %r81}, [%rd41];
	st.shared.v4.u32 	[%r37+4608], {%r78, %r79, %r80, %r81};
	mul.lo.s32 	%r82, %r449, 10;
	mul.wide.s32 	%rd42, %r82, 4;
	add.s64 	%rd43, %rd2, %rd42;
	ld.global.v4.u32 	{%r83, %r84, %r85, %r86}, [%rd43];
	st.shared.v4.u32 	[%r37+5120], {%r83, %r84, %r85, %r86};
	mul.lo.s32 	%r87, %r449, 11;
	mul.wide.s32 	%rd44, %r87, 4;
	add.s64 	%rd45, %rd2, %rd44;
	ld.global.v4.u32 	{%r88, %r89, %r90, %r91}, [%rd45];
	st.shared.v4.u32 	[%r37+5632], {%r88, %r89, %r90, %r91};
	mul.lo.s32 	%r92, %r449, 12;
	mul.wide.s32 	%rd46, %r92, 4;
	add.s64 	%rd47, %rd2, %rd46;
	ld.global.v4.u32 	{%r93, %r94, %r95, %r96}, [%rd47];
	st.shared.v4.u32 	[%r37+6144], {%r93, %r94, %r95, %r96};
	mul.lo.s32 	%r97, %r449, 13;
	mul.wide.s32 	%rd48, %r97, 4;
	add.s64 	%rd49, %rd2, %rd48;
	ld.global.v4.u32 	{%r98, %r99, %r100, %r101}, [%rd49];
	st.shared.v4.u32 	[%r37+6656], {%r98, %r99, %r100, %r101};
	mul.lo.s32 	%r102, %r449, 14;
	mul.wide.s32 	%rd50, %r102, 4;
	add.s64 	%rd51, %rd2, %rd50;
	ld.global.v4.u32 	{%r103, %r104, %r105, %r106}, [%rd51];
	st.shared.v4.u32 	[%r37+7168], {%r103, %r104, %r105, %r106};
	mul.lo.s32 	%r107, %r449, 15;
	mul.wide.s32 	%rd52, %r107, 4;
	add.s64 	%rd53, %rd2, %rd52;
	ld.global.v4.u32 	{%r108, %r109, %r110, %r111}, [%rd53];
	st.shared.v4.u32 	[%r37+7680], {%r108, %r109, %r110, %r111};
	bar.sync 	0;
	mov.b32 	%r112, 128;
	wmma.load.c.sync.aligned.row.m16n16k16.shared.f32 	{%f4, %f5, %f6, %f7, %f8, %f9, %f10, %f11}, [%r2], %r112;
	wmma.load.c.sync.aligned.row.m16n16k16.shared.f32 	{%f12, %f13, %f14, %f15, %f16, %f17, %f18, %f19}, [%r113], %r112;
	add.s32 	%r114, %r2, 128;
	wmma.load.c.sync.aligned.row.m16n16k16.shared.f32 	{%f20, %f21, %f22, %f23, %f24, %f25, %f26, %f27}, [%r114], %r112;
	add.s32 	%r115, %r2, 192;
	wmma.load.c.sync.aligned.row.m16n16k16.shared.f32 	{%f28, %f29, %f30, %f31, %f32, %f33, %f34, %f35}, [%r115], %r112;
	add.s32 	%r116, %r2, 8192;
	wmma.load.c.sync.aligned.row.m16n16k16.shared.f32 	{%f36, %f37, %f38, %f39, %f40, %f41, %f42, %f43}, [%r116], %r112;
	add.s32 	%r117, %r2, 8256;
	wmma.load.c.sync.aligned.row.m16n16k16.shared.f32 	{%f44, %f45, %f46, %f47, %f48, %f49, %f50, %f51}, [%r117], %r112;
	add.s32 	%r118, %r2, 8320;
	wmma.load.c.sync.aligned.row.m16n16k16.shared.f32 	{%f52, %f53, %f54, %f55, %f56, %f57, %f58, %f59}, [%r118], %r112;
	add.s32 	%r119, %r2, 8384;
	wmma.load.c.sync.aligned.row.m16n16k16.shared.f32 	{%f60, %f61, %f62, %f63, %f64, %f65, %f66, %f67}, [%r119], %r112;
	bar.sync 	0;
	mul.f32 	%f68, %f1, %f4;
	mul.f32 	%f69, %f1, %f5;
	mul.f32 	%f70, %f1, %f6;
	mul.f32 	%f71, %f1, %f7;
	mul.f32 	%f72, %f1, %f8;
	mul.f32 	%f73, %f1, %f9;
	mul.f32 	%f74, %f1, %f10;
	mul.f32 	%f75, %f1, %f11;
	mul.f32 	%f76, %f1, %f12;
	mul.f32 	%f77, %f1, %f13;
	mul.f32 	%f78, %f1, %f14;
	mul.f32 	%f79, %f1, %f15;
	mul.f32 	%f80, %f1, %f16;
	mul.f32 	%f81, %f1, %f17;
	mul.f32 	%f82, %f1, %f18;
	mul.f32 	%f83, %f1, %f19;
	mul.f32 	%f84, %f1, %f20;
	mul.f32 	%f85, %f1, %f21;
	mul.f32 	%f86, %f1, %f22;
	mul.f32 	%f87, %f1, %f23;
	mul.f32 	%f88, %f1, %f24;
	mul.f32 	%f89, %f1, %f25;
	mul.f32 	%f90, %f1, %f26;
	mul.f32 	%f91, %f1, %f27;
	mul.f32 	%f92, %f1, %f28;
	mul.f32 	%f93, %f1, %f29;
	mul.f32 	%f94, %f1, %f30;
	mul.f32 	%f95, %f1, %f31;
	mul.f32 	%f96, %f1, %f32;
	mul.f32 	%f97, %f1, %f33;
	mul.f32 	%f98, %f1, %f34;
	mul.f32 	%f99, %f1, %f35;
	mul.f32 	%f100, %f1, %f36;
	mul.f32 	%f101, %f1, %f37;
	mul.f32 	%f102, %f1, %f38;
	mul.f32 	%f103, %f1, %f39;
	mul.f32 	%f104, %f1, %f40;
	mul.f32 	%f105, %f1, %f41;
	mul.f32 	%f106, %f1, %f42;
	mul.f32 	%f107, %f1, %f43;
	mul.f32 	%f108, %f1, %f44;
	mul.f32 	%f109, %f1, %f45;
	mul.f32 	%f110, %f1, %f46;
	mul.f32 	%f111, %f1, %f47;
	mul.f32 	%f112, %f1, %f48;
	mul.f32 	%f113, %f1, %f49;
	mul.f32 	%f114, %f1, %f50;
	mul.f32 	%f115, %f1, %f51;
	mul.f32 	%f116, %f1, %f52;
	mul.f32 	%f117, %f1, %f53;
	mul.f32 	%f118, %f1, %f54;
	mul.f32 	%f119, %f1, %f55;
	mul.f32 	%f120, %f1, %f56;
	mul.f32 	%f121, %f1, %f57;
	mul.f32 	%f122, %f1, %f58;
	mul.f32 	%f123, %f1, %f59;
	mul.f32 	%f124, %f1, %f60;
	mul.f32 	%f125, %f1, %f61;
	mul.f32 	%f126, %f1, %f62;
	mul.f32 	%f127, %f1, %f63;
	mul.f32 	%f128, %f1, %f64;
	mul.f32 	%f129, %f1, %f65;
	mul.f32 	%f130, %f1, %f66;
	mul.f32 	%f131, %f1, %f67;
	ld.global.v4.u32 	{%r120, %r121, %r122, %r123}, [%rd3];
	and.b32  	%r124, %r21, 112;
	add.s32 	%r125, %r17, %r124;
	and.b32  	%r126, %r9, 96;
	or.b32  	%r127, %r126, 128;
	selp.b32 	%r128, %r126, %r127, %p2;
	or.b32  	%r130, %r128, %r24;
	mad.lo.s32 	%r131, %r130, 144, %r125;
	st.shared.v4.u32 	[%r131], {%r120, %r121, %r122, %r123};
	mul.wide.s32 	%rd54, %r451, 8;
	add.s64 	%rd55, %rd3, %rd54;
	ld.global.v4.u32 	{%r132, %r133, %r134, %r135}, [%rd55];
	st.shared.v4.u32 	[%r131+576], {%r132, %r133, %r134, %r135};
	add.s64 	%rd56, %rd55, %rd54;
	ld.global.v4.u32 	{%r136, %r137, %r138, %r139}, [%rd56];
	st.shared.v4.u32 	[%r131+1152], {%r136, %r137, %r138, %r139};
	add.s64 	%rd57, %rd56, %rd54;
	ld.global.v4.u32 	{%r140, %r141, %r142, %r143}, [%rd57];
	st.shared.v4.u32 	[%r131+1728], {%r140, %r141, %r142, %r143};
	add.s64 	%rd58, %rd57, %rd54;
	ld.global.v4.u32 	{%r144, %r145, %r146, %r147}, [%rd58];
	st.shared.v4.u32 	[%r131+2304], {%r144, %r145, %r146, %r147};
	add.s64 	%rd59, %rd58, %rd54;
	ld.global.v4.u32 	{%r148, %r149, %r150, %r151}, [%rd59];
	st.shared.v4.u32 	[%r131+2880], {%r148, %r149, %r150, %r151};
	add.s64 	%rd60, %rd59, %rd54;
	ld.global.v4.u32 	{%r152, %r153, %r154, %r155}, [%rd60];
	st.shared.v4.u32 	[%r131+3456], {%r152, %r153, %r154, %r155};
	add.s64 	%rd61, %rd60, %rd54;
	ld.global.v4.u32 	{%r156, %r157, %r158, %r159}, [%rd61];
	st.shared.v4.u32 	[%r131+4032], {%r156, %r157, %r158, %r159};
	bar.sync 	0;
	shr.u32 	%r160, %r9, 1;
	and.b32  	%r161, %r160, 480;
	mad.lo.s32 	%r162, %r161, 144, %r17;
	mov.b32 	%r163, 72;
	wmma.load.a.sync.aligned.row.m16n16k16.shared.f16 	{%r164, %r165, %r166, %r167, %r168, %r169, %r170, %r171}, [%r162], %r163;
	shl.b32 	%r172, %r9, 1;
	and.b32  	%r173, %r172, 64;
	mad.lo.s32 	%r174, %r173, 144, %r17;
	add.s32 	%r175, %r174, 18432;
	wmma.load.b.sync.aligned.col.m16n16k16.shared.f16 	{%r176, %r177, %r178, %r179, %r180, %r181, %r182, %r183}, [%r175], %r163;
	wmma.mma.sync.aligned.row.col.m16n16k16.f32.f32 {%f132, %f133, %f134, %f135, %f136, %f137, %f138, %f139}, {%r164, %r165, %r166, %r167, %r168, %r169, %r170, %r171}, {%r176, %r177, %r178, %r179, %r180, %r181, %r182, %r183}, {%f68, %f69, %f70, %f71, %f72, %f73, %f74, %f75};
	add.s32 	%r184, %r174, 20736;
	wmma.load.b.sync.aligned.col.m16n16k16.shared.f16 	{%r185, %r186, %r187, %r188, %r189, %r190, %r191, %r192}, [%r184], %r163;
	wmma.mma.sync.aligned.row.col.m16n16k16.f32.f32 {%f140, %f141, %f142, %f143, %f144, %f145, %f146, %f147}, {%r164, %r165, %r166, %r167, %r168, %r169, %r170, %r171}, {%r185, %r186, %r187, %r188, %r189, %r190, %r191, %r192}, {%f76, %f77, %f78, %f79, %f80, %f81, %f82, %f83};
	add.s32 	%r193, %r174, 23040;
	wmma.load.b.sync.aligned.col.m16n16k16.shared.f16 	{%r194, %r195, %r196, %r197, %r198, %r199, %r200, %r201}, [%r193], %r163;
	wmma.mma.sync.aligned.row.col.m16n16k16.f32.f32 {%f148, %f149, %f150, %f151, %f152, %f153, %f154, %f155}, {%r164, %r165, %r166, %r167, %r168, %r169, %r170, %r171}, {%r194, %r195, %r196, %r197, %r198, %r199, %r200, %r201}, {%f84, %f85, %f86, %f87, %f88, %f89, %f90, %f91};
	add.s32 	%r202, %r174, 25344;
	wmma.load.b.sync.aligned.col.m16n16k16.shared.f16 	{%r203, %r204, %r205, %r206, %r207, %r208, %r209, %r210}, [%r202], %r163;
	wmma.mma.sync.aligned.row.col.m16n16k16.f32.f32 {%f156, %f157, %f158, %f159, %f160, %f161, %f162, %f163}, {%r164, %r165, %r166, %r167, %r168, %r169, %r170, %r171}, {%r203, %r204, %r205, %r206, %r207, %r208, %r209, %r210}, {%f92, %f93, %f94, %f95, %f96, %f97, %f98, %f99};
	add.s32 	%r211, %r162, 2304;
	wmma.load.a.sync.aligned.row.m16n16k16.shared.f16 	{%r212, %r213, %r214, %r215, %r216, %r217, %r218, %r219}, [%r211], %r163;
	wmma.mma.sync.aligned.row.col.m16n16k16.f32.f32 {%f164, %f165, %f166, %f167, %f168, %f169, %f170, %f171}, {%r212, %r213, %r214, %r215, %r216, %r217, %r218, %r219}, {%r176, %r177, %r178, %r179, %r180, %r181, %r182, %r183}, {%f100, %f101, %f102, %f103, %f104, %f105, %f106, %f107};
	wmma.mma.sync.aligned.row.col.m16n16k16.f32.f32 {%f172, %f173, %f174, %f175, %f176, %f177, %f178, %f179}, {%r212, %r213, %r214, %r215, %r216, %r217, %r218, %r219}, {%r185, %r186, %r187, %r188, %r189, %r190, %r191, %r192}, {%f108, %f109, %f110, %f111, %f112, %f113, %f114, %f115};
	wmma.mma.sync.aligned.row.col.m16n16k16.f32.f32 {%f180, %f181, %f182, %f183, %f184, %f185, %f186, %f187}, {%r212, %r213, %r214, %r215, %r216, %r217, %r218, %r219}, {%r194, %r195, %r196, %r197, %r198, %r199, %r200, %r201}, {%f116, %f117, %f118, %f119, %f120, %f121, %f122, %f123};
	wmma.mma.sync.aligned.row.col.m16n16k16.f32.f32 {%f188, %f189, %f190, %f191, %f192, %f193, %f194, %f195}, {%r212, %r213, %r214, %r215, %r216, %r217, %r218, %r219}, {%r203, %r204, %r205, %r206, %r207, %r208, %r209, %r210}, {%f124, %f125, %f126, %f127, %f128, %f129, %f130, %f131};
	add.s32 	%r220, %r162, 32;
	wmma.load.a.sync.aligned.row.m16n16k16.shared.f16 	{%r221, %r222, %r223, %r224, %r225, %r226, %r227, %r228}, [%r220], %r163;
	add.s32 	%r229, %r174, 18464;
	wmma.load.b.sync.aligned.col.m16n16k16.shared.f16 	{%r230, %r231, %r232, %r233, %r234, %r235, %r236, %r237}, [%r229], %r163;
	wmma.mma.sync.aligned.row.col.m16n16k16.f32.f32 {%f196, %f197, %f198, %f199, %f200, %f201, %f202, %f203}, {%r221, %r222, %r223, %r224, %r225, %r226, %r227, %r228}, {%r230, %r231, %r232, %r233, %r234, %r235, %r236, %r237}, {%f132, %f133, %f134, %f135, %f136, %f137, %f138, %f139};
	add.s32 	%r238, %r174, 20768;
	wmma.load.b.sync.aligned.col.m16n16k16.shared.f16 	{%r239, %r240, %r241, %r242, %r243, %r244, %r245, %r246}, [%r238], %r163;
	wmma.mma.sync.aligned.row.col.m16n16k16.f32.f32 {%f204, %f205, %f206, %f207, %f208, %f209, %f210, %f211}, {%r221, %r222, %r223, %r224, %r225, %r226, %r227, %r228}, {%r239, %r240, %r241, %r242, %r243, %r244, %r245, %r246}, {%f140, %f141, %f142, %f143, %f144, %f145, %f146, %f147};
	add.s32 	%r247, %r174, 23072;
	wmma.load.b.sync.aligned.col.m16n16k16.shared.f16 	{%r248, %r249, %r250, %r251, %r252, %r253, %r254, %r255}, [%r247], %r163;
	wmma.mma.sync.aligned.row.col.m16n16k16.f32.f32 {%f212, %f213, %f214, %f215, %f216, %f217, %f218, %f219}, {%r221, %r222, %r223, %r224, %r225, %r226, %r227, %r228}, {%r248, %r249, %r250, %r251, %r252, %r253, %r254, %r255}, {%f148, %f149, %f150, %f151, %f152, %f153, %f154, %f155};
	add.s32 	%r256, %r174, 25376;
	wmma.load.b.sync.aligned.col.m16n16k16.shared.f16 	{%r257, %r258, %r259, %r260, %r261, %r262, %r263, %r264}, [%r256], %r163;
	wmma.mma.sync.aligned.row.col.m16n16k16.f32.f32 {%f220, %f221, %f222, %f223, %f224, %f225, %f226, %f227}, {%r221, %r222, %r223, %r224, %r225, %r226, %r227, %r228}, {%r257, %r258, %r259, %r260, %r261, %r262, %r263, %r264}, {%f156, %f157, %f158, %f159, %f160, %f161, %f162, %f163};
	add.s32 	%r265, %r162, 2336;
	wmma.load.a.sync.aligned.row.m16n16k16.shared.f16 	{%r266, %r267, %r268, %r269, %r270, %r271, %r272, %r273}, [%r265], %r163;
	wmma.mma.sync.aligned.row.col.m16n16k16.f32.f32 {%f228, %f229, %f230, %f231, %f232, %f233, %f234, %f235}, {%r266, %r267, %r268, %r269, %r270, %r271, %r272, %r273}, {%r230, %r231, %r232, %r233, %r234, %r235, %r236, %r237}, {%f164, %f165, %f166, %f167, %f168, %f169, %f170, %f171};
	wmma.mma.sync.aligned.row.col.m16n16k16.f32.f32 {%f236, %f237, %f238, %f239, %f240, %f241, %f242, %f243}, {%r266, %r267, %r268, %r269, %r270, %r271, %r272, %r273}, {%r239, %r240, %r241, %r242, %r243, %r244, %r245, %r246}, {%f172, %f173, %f174, %f175, %f176, %f177, %f178, %f179};
	wmma.mma.sync.aligned.row.col.m16n16k16.f32.f32 {%f244, %f245, %f246, %f247, %f248, %f249, %f250, %f251}, {%r266, %r267, %r268, %r269, %r270, %r271, %r272, %r273}, {%r248, %r249, %r250, %r251, %r252, %r253, %r254, %r255}, {%f180, %f181, %f182, %f183, %f184, %f185, %f186, %f187};
	wmma.mma.sync.aligned.row.col.m16n16k16.f32.f32 {%f252, %f253, %f254, %f255, %f256, %f257, %f258, %f259}, {%r266, %r267, %r268, %r269, %r270, %r271, %r272, %r273}, {%r257, %r258, %r259, %r260, %r261, %r262, %r263, %r264}, {%f188, %f189, %f190, %f191, %f192, %f193, %f194, %f195};
	add.s32 	%r274, %r162, 64;
	wmma.load.a.sync.aligned.row.m16n16k16.shared.f16 	{%r275, %r276, %r277, %r278, %r279, %r280, %r281, %r282}, [%r274], %r163;
	add.s32 	%r283, %r174, 18496;
	wmma.load.b.sync.aligned.col.m16n16k16.shared.f16 	{%r284, %r285, %r286, %r287, %r288, %r289, %r290, %r291}, [%r283], %r163;
	wmma.mma.sync.aligned.row.col.m16n16k16.f32.f32 {%f260, %f261, %f262, %f263, %f264, %f265, %f266, %f267}, {%r275, %r276, %r277, %r278, %r279, %r280, %r281, %r282}, {%r284, %r285, %r286, %r287, %r288, %r289, %r290, %r291}, {%f196, %f197, %f198, %f199, %f200, %f201, %f202, %f203};
	add.s32 	%r292, %r174, 20800;
	wmma.load.b.sync.aligned.col.m16n16k16.shared.f16 	{%r293, %r294, %r295, %r296, %r297, %r298, %r299, %r300}, [%r292], %r163;
	wmma.mma.sync.aligned.row.col.m16n16k16.f32.f32 {%f268, %f269, %f270, %f271, %f272, %f273, %f274, %f275}, {%r275, %r276, %r277, %r278, %r279, %r280, %r281, %r282}, {%r293, %r294, %r295, %r296, %r297, %r298, %r299, %r300}, {%f204, %f205, %f206, %f207, %f208, %f209, %f210, %f211};
	add.s32 	%r301, %r174, 23104;
	wmma.load.b.sync.aligned.col.m16n16k16.shared.f16 	{%r302, %r303, %r304, %r305, %r306, %r307, %r308, %r309}, [%r301], %r163;
	wmma.mma.sync.aligned.row.col.m16n16k16.f32.f32 {%f276, %f277, %f278, %f279, %f280, %f281, %f282, %f283}, {%r275, %r276, %r277, %r278, %r279, %r280, %r281, %r282}, {%r302, %r303, %r304, %r305, %r306, %r307, %r308, %r309}, {%f212, %f213, %f214, %f215, %f216, %f217, %f218, %f219};
	add.s32 	%r310, %r174, 25408;
	wmma.load.b.sync.aligned.col.m16n16k16.shared.f16 	{%r311, %r312, %r313, %r314, %r315, %r316, %r317, %r318}, [%r310], %r163;
	wmma.mma.sync.aligned.row.col.m16n16k16.f32.f32 {%f284, %f285, %f286, %f287, %f288, %f289, %f290, %f291}, {%r275, %r276, %r277, %r278, %r279, %r280, %r281, %r282}, {%r311, %r312, %r313, %r314, %r315, %r316, %r317, %r318}, {%f220, %f221, %f222, %f223, %f224, %f225, %f226, %f227};
	add.s32 	%r319, %r162, 2368;
	wmma.load.a.sync.aligned.row.m16n16k16.shared.f16 	{%r320, %r321, %r322, %r323, %r324, %r325, %r326, %r327}, [%r319], %r163;
	wmma.mma.sync.aligned.row.col.m16n16k16.f32.f32 {%f292, %f293, %f294, %f295, %f296, %f297, %f298, %f299}, {%r320, %r321, %r322, %r323, %r324, %r325, %r326, %r327}, {%r284, %r285, %r286, %r287, %r288, %r289, %r290, %r291}, {%f228, %f229, %f230, %f231, %f232, %f233, %f234, %f235};
	wmma.mma.sync.aligned.row.col.m16n16k16.f32.f32 {%f300, %f301, %f302, %f303, %f304, %f305, %f306, %f307}, {%r320, %r321, %r322, %r323, %r324, %r325, %r326, %r327}, {%r293, %r294, %r295, %r296, %r297, %r298, %r299, %r300}, {%f236, %f237, %f238, %f239, %f240, %f241, %f242, %f243};
	wmma.mma.sync.aligned.row.col.m16n16k16.f32.f32 {%f308, %f309, %f310, %f311, %f312, %f313, %f314, %f315}, {%r320, %r321, %r322, %r323, %r324, %r325, %r326, %r327}, {%r302, %r303, %r304, %r305, %r306, %r307, %r308, %r309}, {%f244, %f245, %f246, %f247, %f248, %f249, %f250, %f251};
	wmma.mma.sync.aligned.row.col.m16n16k16.f32.f32 {%f316, %f317, %f318, %f319, %f320, %f321, %f322, %f323}, {%r320, %r321, %r322, %r323, %r324, %r325, %r326, %r327}, {%r311, %r312, %r313, %r314, %r315, %r316, %r317, %r318}, {%f252, %f253, %f254, %f255, %f256, %f257, %f258, %f259};
	add.s32 	%r328, %r162, 96;
	wmma.load.a.sync.aligned.row.m16n16k16.shared.f16 	{%r329, %r330, %r331, %r332, %r333, %r334, %r335, %r336}, [%r328], %r163;
	add.s32 	%r337, %r174, 18528;
	wmma.load.b.sync.aligned.col.m16n16k16.shared.f16 	{%r338, %r339, %r340, %r341, %r342, %r343, %r344, %r345}, [%r337], %r163;
	wmma.mma.sync.aligned.row.col.m16n16k16.f32.f32 {%f324, %f325, %f326, %f327, %f328, %f329, %f330, %f331}, {%r329, %r330, %r331, %r332, %r333, %r334, %r335, %r336}, {%r338, %r339, %r340, %r341, %r342, %r343, %r344, %r345}, {%f260, %f261, %f262, %f263, %f264, %f265, %f266, %f267};
	add.s32 	%r346, %r174, 20832;
	wmma.load.b.sync.aligned.col.m16n16k16.shared.f16 	{%r347, %r348, %r349, %r350, %r351, %r352, %r353, %r354}, [%r346], %r163;
	wmma.mma.sync.aligned.row.col.m16n16k16.f32.f32 {%f332, %f333, %f334, %f335, %f336, %f337, %f338, %f339}, {%r329, %r330, %r331, %r332, %r333, %r334, %r335, %r336}, {%r347, %r348, %r349, %r350, %r351, %r352, %r353, %r354}, {%f268, %f269, %f270, %f271, %f272, %f273, %f274, %f275};
	add.s32 	%r355, %r174, 23136;
	wmma.load.b.sync.aligned.col.m16n16k16.shared.f16 	{%r356, %r357, %r358, %r359, %r360, %r361, %r362, %r363}, [%r355], %r163;
	wmma.mma.sync.aligned.row.col.m16n16k16.f32.f32 {%f340, %f341, %f342, %f343, %f344, %f345, %f346, %f347}, {%r329, %r330, %r331, %r332, %r333, %r334, %r335, %r336}, {%r356, %r357, %r358, %r359, %r360, %r361, %r362, %r363}, {%f276, %f277, %f278, %f279, %f280, %f281, %f282, %f283};
	add.s32 	%r364, %r174, 25440;
	wmma.load.b.sync.aligned.col.m16n16k16.shared.f16 	{%r365, %r366, %r367, %r368, %r369, %r370, %r371, %r372}, [%r364], %r163;
	wmma.mma.sync.aligned.row.col.m16n16k16.f32.f32 {%f348, %f349, %f350, %f351, %f352, %f353, %f354, %f355}, {%r329, %r330, %r331, %r332, %r333, %r334, %r335, %r336}, {%r365, %r366, %r367, %r368, %r369, %r370, %r371, %r372}, {%f284, %f285, %f286, %f287, %f288, %f289, %f290, %f291};
	add.s32 	%r373, %r162, 2400;
	wmma.load.a.sync.aligned.row.m16n16k16.shared.f16 	{%r374, %r375, %r376, %r377, %r378, %r379, %r380, %r381}, [%r373], %r163;
	wmma.mma.sync.aligned.row.col.m16n16k16.f32.f32 {%f356, %f357, %f358, %f359, %f360, %f361, %f362, %f363}, {%r374, %r375, %r376, %r377, %r378, %r379, %r380, %r381}, {%r338, %r339, %r340, %r341, %r342, %r343, %r344, %r345}, {%f292, %f293, %f294, %f295, %f296, %f297, %f298, %f299};
	wmma.mma.sync.aligned.row.col.m16n16k16.f32.f32 {%f364, %f365, %f366, %f367, %f368, %f369, %f370, %f371}, {%r374, %r375, %r376, %r377, %r378, %r379, %r380, %r381}, {%r347, %r348, %r349, %r350, %r351, %r352, %r353, %r354}, {%f300, %f301, %f302, %f303, %f304, %f305, %f306, %f307};
	wmma.mma.sync.aligned.row.col.m16n16k16.f32.f32 {%f372, %f373, %f374, %f375, %f376, %f377, %f378, %f379}, {%r374, %r375, %r376, %r377, %r378, %r379, %r380, %r381}, {%r356, %r357, %r358, %r359, %r360, %r361, %r362, %r363}, {%f308, %f309, %f310, %f311, %f312, %f313, %f314, %f315};
	wmma.mma.sync.aligned.row.col.m16n16k16.f32.f32 {%f380, %f381, %f382, %f383, %f384, %f385, %f386, %f387}, {%r374, %r375, %r376, %r377, %r378, %r379, %r380, %r381}, {%r365, %r366, %r367, %r368, %r369, %r370, %r371, %r372}, {%f316, %f317, %f318, %f319, %f320, %f321, %f322, %f323};
	bar.sync 	0;
	mul.f32 	%f388, %f453, %f324;
	mul.f32 	%f389, %f453, %f325;
	mul.f32 	%f390, %f453, %f326;
	mul.f32 	%f391, %f453, %f327;
	mul.f32 	%f392, %f453, %f328;
	mul.f32 	%f393, %f453, %f329;
	mul.f32 	%f394, %f453, %f330;
	mul.f32 	%f395, %f453, %f331;
	wmma.store.d.sync.aligned.row.m16n16k16.shared.f32 	[%r2], {%f388, %f389, %f390, %f391, %f392, %f393, %f394, %f395}, %r112;
	mul.f32 	%f396, %f453, %f332;
	mul.f32 	%f397, %f453, %f333;
	mul.f32 	%f398, %f453, %f334;
	mul.f32 	%f399, %f453, %f335;
	mul.f32 	%f400, %f453, %f336;
	mul.f32 	%f401, %f453, %f337;
	mul.f32 	%f402, %f453, %f338;
	mul.f32 	%f403, %f453, %f339;
	wmma.store.d.sync.aligned.row.m16n16k16.shared.f32 	[%r113], {%f396, %f397, %f398, %f399, %f400, %f401, %f402, %f403}, %r112;
	mul.f32 	%f404, %f453, %f340;
	mul.f32 	%f405, %f453, %f341;
	mul.f32 	%f406, %f453, %f342;
	mul.f32 	%f407, %f453, %f343;
	mul.f32 	%f408, %f453, %f344;
	mul.f32 	%f409, %f453, %f345;
	mul.f32 	%f410, %f453, %f346;
	mul.f32 	%f411, %f453, %f347;
	wmma.store.d.sync.aligned.row.m16n16k16.shared.f32 	[%r114], {%f404, %f405, %f406, %f407, %f408, %f409, %f410, %f411}, %r112;
	mul.f32 	%f412, %f453, %f348;
	mul.f32 	%f413, %f453, %f349;
	mul.f32 	%f414, %f453, %f350;
	mul.f32 	%f415, %f453, %f351;
	mul.f32 	%f416, %f453, %f352;
	mul.f32 	%f417, %f453, %f353;
	mul.f32 	%f418, %f453, %f354;
	mul.f32 	%f419, %f453, %f355;
	wmma.store.d.sync.aligned.row.m16n16k16.shared.f32 	[%r115], {%f412, %f413, %f414, %f415, %f416, %f417, %f418, %f419}, %r112;
	mul.f32 	%f420, %f453, %f356;
	mul.f32 	%f421, %f453, %f357;
	mul.f32 	%f422, %f453, %f358;
	mul.f32 	%f423, %f453, %f359;
	mul.f32 	%f424, %f453, %f360;
	mul.f32 	%f425, %f453, %f361;
	mul.f32 	%f426, %f453, %f362;
	mul.f32 	%f427, %f453, %f363;
	wmma.store.d.sync.aligned.row.m16n16k16.shared.f32 	[%r116], {%f420, %f421, %f422, %f423, %f424, %f425, %f426, %f427}, %r112;
	mul.f32 	%f428, %f453, %f364;
	mul.f32 	%f429, %f453, %f365;
	mul.f32 	%f430, %f453, %f366;
	mul.f32 	%f431, %f453, %f367;
	mul.f32 	%f432, %f453, %f368;
	mul.f32 	%f433, %f453, %f369;
	mul.f32 	%f434, %f453, %f370;
	mul.f32 	%f435, %f453, %f371;
	wmma.store.d.sync.aligned.row.m16n16k16.shared.f32 	[%r117], {%f428, %f429, %f430, %f431, %f432, %f433, %f434, %f435}, %r112;
	mul.f32 	%f436, %f453, %f372;
	mul.f32 	%f437, %f453, %f373;
	mul.f32 	%f438, %f453, %f374;
	mul.f32 	%f439, %f453, %f375;
	mul.f32 	%f440, %f453, %f376;
	mul.f32 	%f441, %f453, %f377;
	mul.f32 	%f442, %f453, %f378;
	mul.f32 	%f443, %f453, %f379;
	wmma.store.d.sync.aligned.row.m16n16k16.shared.f32 	[%r118], {%f436, %f437, %f438, %f439, %f440, %f441, %f442, %f443}, %r112;
	mul.f32 	%f444, %f453, %f380;
	mul.f32 	%f445, %f453, %f381;
	mul.f32 	%f446, %f453, %f382;
	mul.f32 	%f447, %f453, %f383;
	mul.f32 	%f448, %f453, %f384;
	mul.f32 	%f449, %f453, %f385;
	mul.f32 	%f450, %f453, %f386;
	mul.f32 	%f451, %f453, %f387;
	wmma.store.d.sync.aligned.row.m16n16k16.shared.f32 	[%r119], {%f444, %f445, %f446, %f447, %f448, %f449, %f450, %f451}, %r112;
	bar.sync 	0;
	ld.shared.v4.u32 	{%r382, %r383, %r384, %r385}, [%r37];
	st.global.v4.u32 	[%rd1], {%r382, %r383, %r384, %r385};
	ld.shared.v4.u32 	{%r386, %r387, %r388, %r389}, [%r37+512];
	add.s64 	%rd62, %rd1, %rd24;
	st.global.v4.u32 	[%rd62], {%r386, %r387, %r388, %r389};
	ld.shared.v4.u32 	{%r390, %r391, %r392, %r393}, [%r37+1024];
	add.s64 	%rd63, %rd1, %rd26;
	st.global.v4.u32 	[%rd63], {%r390, %r391, %r392, %r393};
	ld.shared.v4.u32 	{%r394, %r395, %r396, %r397}, [%r37+1536];
	add.s64 	%rd64, %rd1, %rd28;
	st.global.v4.u32 	[%rd64], {%r394, %r395, %r396, %r397};
	ld.shared.v4.u32 	{%r398, %r399, %r400, %r401}, [%r37+2048];
	add.s64 	%rd65, %rd1, %rd30;
	st.global.v4.u32 	[%rd65], {%r398, %r399, %r400, %r401};
	ld.shared.v4.u32 	{%r402, %r403, %r404, %r405}, [%r37+2560];
	add.s64 	%rd66, %rd1, %rd32;
	st.global.v4.u32 	[%rd66], {%r402, %r403, %r404, %r405};
	ld.shared.v4.u32 	{%r406, %r407, %r408, %r409}, [%r37+3072];
	add.s64 	%rd67, %rd1, %rd34;
	st.global.v4.u32 	[%rd67], {%r406, %r407, %r408, %r409};
	ld.shared.v4.u32 	{%r410, %r411, %r412, %r413}, [%r37+3584];
	add.s64 	%rd68, %rd1, %rd36;
	st.global.v4.u32 	[%rd68], {%r410, %r411, %r412, %r413};
	ld.shared.v4.u32 	{%r414, %r415, %r416, %r417}, [%r37+4096];
	add.s64 	%rd69, %rd1, %rd38;
	st.global.v4.u32 	[%rd69], {%r414, %r415, %r416, %r417};
	ld.shared.v4.u32 	{%r418, %r419, %r420, %r421}, [%r37+4608];
	add.s64 	%rd70, %rd1, %rd40;
	st.global.v4.u32 	[%rd70], {%r418, %r419, %r420, %r421};
	ld.shared.v4.u32 	{%r422, %r423, %r424, %r425}, [%r37+5120];
	add.s64 	%rd71, %rd1, %rd42;
	st.global.v4.u32 	[%rd71], {%r422, %r423, %r424, %r425};
	ld.shared.v4.u32 	{%r426, %r427, %r428, %r429}, [%r37+5632];
	add.s64 	%rd72, %rd1, %rd44;
	st.global.v4.u32 	[%rd72], {%r426, %r427, %r428, %r429};
	ld.shared.v4.u32 	{%r430, %r431, %r432, %r433}, [%r37+6144];
	add.s64 	%rd73, %rd1, %rd46;
	st.global.v4.u32 	[%rd73], {%r430, %r431, %r432, %r433};
	ld.shared.v4.u32 	{%r434, %r435, %r436, %r437}, [%r37+6656];
	add.s64 	%rd74, %rd1, %rd48;
	st.global.v4.u32 	[%rd74], {%r434, %r435, %r436, %r437};
	ld.shared.v4.u32 	{%r438, %r439, %r440, %r441}, [%r37+7168];
	add.s64 	%rd75, %rd1, %rd50;
	st.global.v4.u32 	[%rd75], {%r438, %r439, %r440, %r441};
	ld.shared.v4.u32 	{%r442, %r443, %r444, %r445}, [%r37+7680];
	add.s64 	%rd76, %rd1, %rd52;
	st.global.v4.u32 	[%rd76], {%r442, %r443, %r444, %r445};
	bar.sync 	0;
	mov.u32 	%r446, %nctaid.x;
	add.s32 	%r452, %r452, %r446;
	and.b32  	%r447, %r452, 134217727;
	setp.eq.s32 	%p4, %r447, 0;
	@%p4 bra 	$L__BB0_2;
$L__BB0_3:
	ret;

}


// ===== COMPILED SASS (sm_100) =====

	.target	sm_100

	.elftype	@"ET_EXEC"


//--------------------- .note.nv.tkinfo           --------------------------
	.section	.note.nv.tkinfo,"",@"SHT_NOTE"
	.sectionflags	@"SHF_NOTE_NV_TKINFO"
	.tkinfo
        /*0018*/ 	.word	0x00000002
        /*0030*/ 	.string	""
        /*0030*/ 	.string	"ptxas"
        /*0030*/ 	.string	"Cuda compilation tools, release 13.0, V13.0.88"
        /*0030*/ 	.string	"Build cuda_13.0.r13.0/compiler.36424714_0"
        /*0030*/ 	.string	"-arch sm_100 -m 64 "



//--------------------- .note.nv.cuinfo           --------------------------
	.section	.note.nv.cuinfo,"",@"SHT_NOTE"
	.sectionflags	@"SHF_NOTE_NV_CUINFO"
        /*0018*/ 	.short	0x0002
        /*001a*/ 	.short	0x0064
        /*001c*/ 	.short	0x0082
	.zero		2


//--------------------- .nv.info                  --------------------------
	.section	.nv.info,"",@"SHT_CUDA_INFO"
	.align	4


	//----- nvinfo : EIATTR_REGCOUNT
	.align		4
        /*0000*/ 	.byte	0x04, 0x2f
        /*0002*/ 	.short	(.L_1 - .L_0)
	.align		4
.L_0:
        /*0004*/ 	.word	index@(fast_wmma_gemm)
        /*0008*/ 	.word	0x00000087


	//----- nvinfo : EIATTR_FRAME_SIZE
	.align		4
.L_1:
        /*000c*/ 	.byte	0x04, 0x11
        /*000e*/ 	.short	(.L_3 - .L_2)
	.align		4
.L_2:
        /*0010*/ 	.word	index@($__internal_0_$__cuda_sm3x_div_rn_noftz_f32_slowpath)
        /*0014*/ 	.word	0x00000000


	//----- nvinfo : EIATTR_FRAME_SIZE
	.align		4
.L_3:
        /*0018*/ 	.byte	0x04, 0x11
        /*001a*/ 	.short	(.L_5 - .L_4)
	.align		4
.L_4:
        /*001c*/ 	.word	index@(fast_wmma_gemm)
        /*0020*/ 	.word	0x00000000


	//----- nvinfo : EIATTR_MIN_STACK_SIZE
	.align		4
.L_5:
        /*0024*/ 	.byte	0x04, 0x12
        /*0026*/ 	.short	(.L_7 - .L_6)
	.align		4
.L_6:
        /*0028*/ 	.word	index@(fast_wmma_gemm)
        /*002c*/ 	.word	0x00000000
.L_7:


//--------------------- .nv.compat                --------------------------
	.section	.nv.compat,"",@"SHT_CUDA_COMPAT_INFO"
	.align	4
        /*0000*/ 	.byte	0x02, 0x09, 0x00, 0x00, 0x02, 0x02, 0x01, 0x00, 0x02, 0x05, 0x05, 0x00, 0x03, 0x07, 0x01, 0x01
        /*0010*/ 	.byte	0x02, 0x03, 0x00, 0x00, 0x02, 0x06, 0x01, 0x00, 0x04, 0x0b, 0x08, 0x00, 0x01, 0x00, 0x00, 0x00
        /*0020*/ 	.byte	0x00, 0x00, 0x00, 0x00


//--------------------- .nv.info.fast_wmma_gemm   --------------------------
	.section	.nv.info.fast_wmma_gemm,"",@"SHT_CUDA_INFO"
	.sectionflags	@""
	.align	4


	//----- nvinfo : EIATTR_CUDA_API_VERSION
	.align		4
        /*0000*/ 	.byte	0x04, 0x37
        /*0002*/ 	.short	(.L_9 - .L_8)
.L_8:
        /*0004*/ 	.word	0x00000082


	//----- nvinfo : EIATTR_KPARAM_INFO
	.align		4
.L_9:
        /*0008*/ 	.byte	0x04, 0x17
        /*000a*/ 	.short	(.L_11 - .L_10)
.L_10:
        /*000c*/ 	.word	0x00000000
        /*0010*/ 	.short	0x0008
        /*0012*/ 	.short	0x0030
        /*0014*/ 	.byte	0x00, 0xf0, 0x11, 0x00


	//----- nvinfo : EIATTR_KPARAM_INFO
	.align		4
.L_11:
        /*0018*/ 	.byte	0x04, 0x17
        /*001a*/ 	.short	(.L_13 - .L_12)
.L_12:
        /*001c*/ 	.word	0x00000000
        /*0020*/ 	.short	0x0007
        /*0022*/ 	.short	0x002c
        /*0024*/ 	.byte	0x00, 0xf0, 0x11, 0x00


	//----- nvinfo : EIATTR_KPARAM_INFO
	.align		4
.L_13:
        /*0028*/ 	.byte	0x04, 0x17
        /*002a*/ 	.short	(.L_15 - .L_14)
.L_14:
        /*002c*/ 	.word	0x00000000
        /*0030*/ 	.short	0x0006
        /*0032*/ 	.short	0x0028
        /*0034*/ 	.byte	0x00, 0xf0, 0x11, 0x00


	//----- nvinfo : EIATTR_KPARAM_INFO
	.align		4
.L_15:
        /*0038*/ 	.byte	0x04, 0x17
        /*003a*/ 	.short	(.L_17 - .L_16)
.L_16:
        /*003c*/ 	.word	0x00000000
        /*0040*/ 	.short	0x0005
        /*0042*/ 	.short	0x0024
        /*0044*/ 	.byte	0x00, 0xf0, 0x11, 0x00


	//----- nvinfo : EIATTR_KPARAM_INFO
	.align		4
.L_17:
        /*0048*/ 	.byte	0x04, 0x17
        /*004a*/ 	.short	(.L_19 - .L_18)
.L_18:
        /*004c*/ 	.word	0x00000000
        /*0050*/ 	.short	0x0004
        /*0052*/ 	.short	0x0020
        /*0054*/ 	.byte	0x00, 0xf0, 0x11, 0x00


	//----- nvinfo : EIATTR_KPARAM_INFO
	.align		4
.L_19:
        /*0058*/ 	.byte	0x04, 0x17
        /*005a*/ 	.short	(.L_21 - .L_20)
.L_20:
        /*005c*/ 	.word	0x00000000
        /*0060*/ 	.short	0x0003
        /*0062*/ 	.short	0x0018
        /*0064*/ 	.byte	0x00, 0xf5, 0x21, 0x00


	//----- nvinfo : EIATTR_KPARAM_INFO
	.align		4
.L_21:
        /*0068*/ 	.byte	0x04, 0x17
        /*006a*/ 	.short	(.L_23 - .L_22)
.L_22:
        /*006c*/ 	.word	0x00000000
        /*0070*/ 	.short	0x0002
        /*0072*/ 	.short	0x0010
        /*0074*/ 	.byte	0x00, 0xf5, 0x21, 0x00


	//----- nvinfo : EIATTR_KPARAM_INFO
	.align		4
.L_23:
        /*0078*/ 	.byte	0x04, 0x17
        /*007a*/ 	.short	(.L_25 - .L_24)
.L_24:
        /*007c*/ 	.word	0x00000000
        /*0080*/ 	.short	0x0001
        /*0082*/ 	.short	0x0008
        /*0084*/ 	.byte	0x00, 0xf5, 0x21, 0x00


	//----- nvinfo : EIATTR_KPARAM_INFO
	.align		4
.L_25:
        /*0088*/ 	.byte	0x04, 0x17
        /*008a*/ 	.short	(.L_27 - .L_26)
.L_26:
        /*008c*/ 	.word	0x00000000
        /*0090*/ 	.short	0x0000
        /*0092*/ 	.short	0x0000
        /*0094*/ 	.byte	0x00, 0xf5, 0x21, 0x00


	//----- nvinfo : EIATTR_SPARSE_MMA_MASK
	.align		4
.L_27:
        /*0098*/ 	.byte	0x03, 0x50
        /*009a*/ 	.short	0x0000


	//----- nvinfo : EIATTR_WMMA_USED
	.align		4
        /*009c*/ 	.byte	0x01, 0x2b
	.zero		2


	//----- nvinfo : EIATTR_MAXREG_COUNT
	.align		4
        /*00a0*/ 	.byte	0x03, 0x1b
        /*00a2*/ 	.short	0x00ff


	//----- nvinfo : EIATTR_NUM_BARRIERS
	.align		4
        /*00a4*/ 	.byte	0x02, 0x4c
        /*00a6*/ 	.byte	0x01
	.zero		1


	//----- nvinfo : EIATTR_MERCURY_ISA_VERSION
	.align		4
        /*00a8*/ 	.byte	0x03, 0x5f
        /*00aa*/ 	.short	0x0101


	//----- nvinfo : EIATTR_VRC_CTA_INIT_COUNT
	.align		4
        /*00ac*/ 	.byte	0x02, 0x4a
	.zero		1
	.zero		1


	//----- nvinfo : EIATTR_EXIT_INSTR_OFFSETS
	.align		4
        /*00b0*/ 	.byte	0x04, 0x1c
        /*00b2*/ 	.short	(.L_29 - .L_28)


	//   ....[0]....
.L_28:
        /*00b4*/ 	.word	0x00000030


	//   ....[1]....
        /*00b8*/ 	.word	0x00002520


	//----- nvinfo : EIATTR_CRS_STACK_SIZE
	.align		4
.L_29:
        /*00bc*/ 	.byte	0x04, 0x1e
        /*00be*/ 	.short	(.L_31 - .L_30)
.L_30:
        /*00c0*/ 	.word	0x00000000


	//----- nvinfo : EIATTR_CBANK_PARAM_SIZE
	.align		4
.L_31:
        /*00c4*/ 	.byte	0x03, 0x19
        /*00c6*/ 	.short	0x0034


	//----- nvinfo : EIATTR_PARAM_CBANK
	.align		4
        /*00c8*/ 	.byte	0x04, 0x0a
        /*00ca*/ 	.short	(.L_33 - .L_32)
	.align		4
.L_32:
        /*00cc*/ 	.word	index@(.nv.constant0.fast_wmma_gemm)
        /*00d0*/ 	.short	0x0380
        /*00d2*/ 	.short	0x0034


	//----- nvinfo : EIATTR_SW_WAR
	.align		4
.L_33:
        /*00d4*/ 	.byte	0x04, 0x36
        /*00d6*/ 	.short	(.L_35 - .L_34)
.L_34:
        /*00d8*/ 	.word	0x00000008
.L_35:


//--------------------- .nv.callgraph             --------------------------
	.section	.nv.callgraph,"",@"SHT_CUDA_CALLGRAPH"
	.align	4
	.sectionentsize	8
	.align		4
        /*0000*/ 	.word	0x00000000
	.align		4
        /*0004*/ 	.word	0xffffffff
	.align		4
        /*0008*/ 	.word	0x00000000
	.align		4
        /*000c*/ 	.word	0xfffffffe
	.align		4
        /*0010*/ 	.word	0x00000000
	.align		4
        /*0014*/ 	.word	0xfffffffd
	.align		4
        /*0018*/ 	.word	0x00000000
	.align		4
        /*001c*/ 	.word	0xfffffffc


//--------------------- .text.fast_wmma_gemm      --------------------------
	.section	.text.fast_wmma_gemm,"ax",@progbits
	.align	128
        .global         fast_wmma_gemm
        .type           fast_wmma_gemm,@function
        .size           fast_wmma_gemm,(.L_x_11 - fast_wmma_gemm)
        .other          fast_wmma_gemm,@"STO_CUDA_ENTRY STV_DEFAULT"
fast_wmma_gemm:
.text.fast_wmma_gemm:
[----:B------:R-:W-:Y:S01]  /*0000*/  LDC R1, c[0x0][0x37c] ;  /* 0x0000df00ff017b82 */ /* 0x000fe20000000800 */
[----:B------:R-:W0:Y:S02]  /*0010*/  S2R R121, SR_CTAID.X ;  /* 0x0000000000797919 */ /* 0x000e240000002500 */
[----:B0-----:R-:W-:-:S13]  /*0020*/  LOP3.LUT P0, RZ, R121, 0x7ffffff, RZ, 0xc0, !PT ;  /* 0x07ffffff79ff7812 */ /* 0x001fda000780c0ff */
[----:B------:R-:W-:Y:S05]  /*0030*/  @P0 EXIT ;  /* 0x000000000000094d */ /* 0x000fea0003800000 */
[----:B------:R-:W0:Y:S01]  /*0040*/  LDC.64 R6, c[0x0][0x3a0] ;  /* 0x0000e800ff067b82 */ /* 0x000e220000000a00 */
[----:B------:R-:W1:Y:S01]  /*0050*/  S2R R11, SR_TID.X ;  /* 0x00000000000b7919 */ /* 0x000e620000002100 */
[----:B------:R-:W-:-:S06]  /*0060*/  UMOV UR4, 0x400 ;  /* 0x0000040000047882 */ /* 0x000fcc0000000000 */
[----:B------:R-:W2:Y:S01]  /*0070*/  S2UR UR5, SR_CgaCtaId ;  /* 0x00000000000579c3 */ /* 0x000ea20000008800 */
[----:B0-----:R-:W0:Y:S08]  /*0080*/  MUFU.RCP R3, R6 ;  /* 0x0000000600037308 */ /* 0x001e300000001000 */
[----:B------:R-:W3:Y:S01]  /*0090*/  FCHK P0, R7, R6 ;  /* 0x0000000607007302 */ /* 0x000ee20000000000 */
[----:B--2---:R-:W-:Y:S01]  /*00a0*/  ULEA UR4, UR5, UR4, 0x18 ;  /* 0x0000000405047291 */ /* 0x004fe2000f8ec0ff */
[----:B-1----:R-:W-:Y:S01]  /*00b0*/  SHF.R.U32.HI R5, RZ, 0x5, R11 ;  /* 0x00000005ff057819 */ /* 0x002fe2000001160b */
[----:B0-----:R-:W-:-:S04]  /*00c0*/  FFMA R120, R3, -R6, 1 ;  /* 0x3f80000003787423 */ /* 0x001fc80000000806 */
[----:B------:R-:W-:-:S04]  /*00d0*/  FFMA R120, R3, R120, R3 ;  /* 0x0000007803787223 */ /* 0x000fc80000000003 */
[----:B------:R-:W-:-:S04]  /*00e0*/  FFMA R3, R120, R7, RZ ;  /* 0x0000000778037223 */ /* 0x000fc800000000ff */
[----:B------:R-:W-:-:S04]  /*00f0*/  FFMA R0, R3, -R6, R7 ;  /* 0x8000000603007223 */ /* 0x000fc80000000007 */
[----:B------:R-:W-:Y:S01]  /*0100*/  FFMA R120, R120, R0, R3 ;  /* 0x0000000078787223 */ /* 0x000fe20000000003 */
[----:B---3--:R-:W-:Y:S06]  /*0110*/  @!P0 BRA `(.L_x_0) ;  /* 0x00000000000c8947 */ /* 0x008fec0003800000 */
[----:B------:R-:W-:-:S07]  /*0120*/  MOV R12, 0x140 ;  /* 0x00000140000c7802 */ /* 0x000fce0000000f00 */
[----:B------:R-:W-:Y:S05]  /*0130*/  CALL.REL.NOINC `($__internal_0_$__cuda_sm3x_div_rn_noftz_f32_slowpath) ;  /* 0x0000002000fc7944 */ /* 0x000fea0003c00000 */
[----:B------:R-:W-:-:S07]  /*0140*/  MOV R120, R6 ;  /* 0x0000000600787202 */ /* 0x000fce0000000f00 */
.L_x_0:
[----:B------:R-:W0:Y:S01]  /*0150*/  LDC.64 R12, c[0x0][0x380] ;  /* 0x0000e000ff0c7b82 */ /* 0x000e220000000a00 */
[C---:B------:R-:W-:Y:S01]  /*0160*/  ISETP.GE.U32.AND P0, PT, R11.reuse, 0x80, PT ;  /* 0x000000800b00780c */ /* 0x040fe20003f06070 */
[----:B------:R-:W1:Y:S01]  /*0170*/  LDCU.128 UR8, c[0x0][0x390] ;  /* 0x00007200ff0877ac */ /* 0x000e620008000c00 */
[C---:B------:R-:W-:Y:S02]  /*0180*/  LOP3.LUT R2, R11.reuse, 0x1f, RZ, 0xc0, !PT ;  /* 0x0000001f0b027812 */ /* 0x040fe400078ec0ff */
[C---:B------:R-:W-:Y:S01]  /*0190*/  LOP3.LUT R3, R11.reuse, 0x60, RZ, 0xc0, !PT ;  /* 0x000000600b037812 */ /* 0x040fe200078ec0ff */
[----:B------:R-:W2:Y:S01]  /*01a0*/  LDCU.64 UR6, c[0x0][0x358] ;  /* 0x00006b00ff0677ac */ /* 0x000ea20008000a00 */
[----:B------:R-:W-:Y:S01]  /*01b0*/  SHF.L.U32 R4, R11, 0x4, RZ ;  /* 0x000000040b047819 */ /* 0x000fe200000006ff */
[----:B------:R-:W3:Y:S01]  /*01c0*/  LDC R0, c[0x0][0x3b0] ;  /* 0x0000ec00ff007b82 */ /* 0x000ee20000000800 */
[----:B------:R-:W-:Y:S01]  /*01d0*/  SHF.R.U32.HI R7, RZ, 0x3, R2 ;  /* 0x00000003ff077819 */ /* 0x000fe20000011602 */
[----:B------:R-:W4:Y:S01]  /*01e0*/  LDCU UR5, c[0x0][0x3a0] ;  /* 0x00007400ff0577ac */ /* 0x000f220008000800 */
[----:B------:R-:W-:-:S02]  /*01f0*/  LOP3.LUT R129, R4, 0x1f0, RZ, 0xc0, !PT ;  /* 0x000001f004817812 */ /* 0x000fc400078ec0ff */
[----:B------:R-:W-:Y:S02]  /*0200*/  SHF.L.U32 R6, R11, 0x8, RZ ;  /* 0x000000080b067819 */ /* 0x000fe400000006ff */
[----:B------:R-:W-:Y:S01]  /*0210*/  LOP3.LUT R4, R4, 0x70, RZ, 0xc0, !PT ;  /* 0x0000007004047812 */ /* 0x000fe200078ec0ff */
[----:B------:R-:W5:Y:S01]  /*0220*/  LDC R100, c[0x0][0x3ac] ;  /* 0x0000eb00ff647b82 */ /* 0x000f620000000800 */
[----:B------:R-:W-:Y:S02]  /*0230*/  LOP3.LUT R6, R6, 0x3e000, RZ, 0xc0, !PT ;  /* 0x0003e00006067812 */ /* 0x000fe400078ec0ff */
[C---:B-1----:R-:W-:Y:S02]  /*0240*/  IADD3 R130, P2, PT, R129.reuse, UR10, RZ ;  /* 0x0000000a81827c10 */ /* 0x042fe4000ff5e0ff */
[----:B------:R-:W-:-:S03]  /*0250*/  IADD3 R128, P1, PT, R129, UR8, RZ ;  /* 0x0000000881807c10 */ /* 0x000fc6000ff3e0ff */
[----:B0-----:R-:W0:Y:S01]  /*0260*/  @P0 LDC R12, c[0x0][0x388] ;  /* 0x0000e200ff0c0b82 */ /* 0x001e220000000800 */
[----:B------:R-:W-:Y:S02]  /*0270*/  IADD3.X R131, PT, PT, RZ, UR11, RZ, P2, !PT ;  /* 0x0000000bff837c10 */ /* 0x000fe400097fe4ff */
[----:B------:R-:W-:Y:S02]  /*0280*/  IADD3 R119, PT, PT, R129, UR4, R6 ;  /* 0x0000000481777c10 */ /* 0x000fe4000fffe006 */
[----:B------:R-:W-:-:S03]  /*0290*/  IADD3.X R129, PT, PT, RZ, UR9, RZ, P1, !PT ;  /* 0x00000009ff817c10 */ /* 0x000fc60008ffe4ff */
[----:B------:R-:W1:Y:S01]  /*02a0*/  @P0 LDC R13, c[0x0][0x38c] ;  /* 0x0000e300ff0d0b82 */ /* 0x000e620000000800 */
[----:B---3--:R-:W-:Y:S01]  /*02b0*/  IMAD R2, R3, R0, RZ ;  /* 0x0000000003027224 */ /* 0x008fe200078e02ff */
[----:B------:R-:W-:Y:S02]  /*02c0*/  SHF.R.S32.HI R8, RZ, 0x1f, R0 ;  /* 0x0000001fff087819 */ /* 0x000fe40000011400 */
[----:B------:R-:W-:-:S03]  /*02d0*/  MOV R3, RZ ;  /* 0x000000ff00037202 */ /* 0x000fc60000000f00 */
[----:B------:R-:W-:Y:S02]  /*02e0*/  IMAD R9, R8, R7, RZ ;  /* 0x0000000708097224 */ /* 0x000fe400078e02ff */
[----:B------:R-:W-:-:S04]  /*02f0*/  IMAD.WIDE.U32 R2, R7, R0, R2 ;  /* 0x0000000007027225 */ /* 0x000fc800078e0002 */
[----:B-----5:R-:W-:Y:S01]  /*0300*/  IMAD R5, R5, R100, RZ ;  /* 0x0000006405057224 */ /* 0x020fe200078e02ff */
[----:B------:R-:W-:Y:S02]  /*0310*/  IADD3 R3, PT, PT, R3, R9, RZ ;  /* 0x0000000903037210 */ /* 0x000fe40007ffe0ff */
[----:B0-----:R-:W-:Y:S02]  /*0320*/  LEA R127, P2, R2, R12, 0x1 ;  /* 0x0000000c027f7211 */ /* 0x001fe400078408ff */
[----:B------:R-:W-:Y:S02]  /*0330*/  SHF.L.U32 R5, R5, 0x4, RZ ;  /* 0x0000000405057819 */ /* 0x000fe400000006ff */
[----:B------:R-:W-:-:S03]  /*0340*/  IADD3 R126, P1, PT, R4, R127, RZ ;  /* 0x0000007f047e7210 */ /* 0x000fc60007f3e0ff */
[----:B------:R-:W-:Y:S01]  /*0350*/  IMAD.WIDE.U32 R130, R5, 0x4, R130 ;  /* 0x0000000405827825 */ /* 0x000fe200078e0082 */
[----:B-1----:R-:W-:-:S03]  /*0360*/  LEA.HI.X R2, R2, R13, R3, 0x1, P2 ;  /* 0x0000000d02027211 */ /* 0x002fc600010f0c03 */
[----:B------:R-:W-:Y:S01]  /*0370*/  IMAD.WIDE.U32 R128, R5, 0x4, R128 ;  /* 0x0000000405807825 */ /* 0x000fe200078e0080 */
[----:B--2-4-:R-:W-:-:S07]  /*0380*/  IADD3.X R127, PT, PT, RZ, R2, RZ, P1, !PT ;  /* 0x00000002ff7f7210 */ /* 0x014fce0000ffe4ff */
.L_x_1:
[C---:B-1----:R-:W-:Y:S01]  /*0390*/  SHF.L.U32 R13, R100.reuse, 0x1, RZ ;  /* 0x00000001640d7819 */ /* 0x042fe200000006ff */
[C---:B------:R-:W-:Y:S01]  /*03a0*/  IMAD R29, R100.reuse, 0x6, RZ ;  /* 0x00000006641d7824 */ /* 0x040fe200078e02ff */
[CC--:B------:R-:W-:Y:S01]  /*03b0*/  LEA R17, R100.reuse, R100.reuse, 0x1 ;  /* 0x0000006464117211 */ /* 0x0c0fe200078e08ff */
[C---:B------:R-:W-:Y:S01]  /*03c0*/  IMAD R45, R100.reuse, 0xa, RZ ;  /* 0x0000000a642d7824 */ /* 0x040fe200078e02ff */
[C---:B------:R-:W-:Y:S01]  /*03d0*/  SHF.L.U32 R21, R100.reuse, 0x2, RZ ;  /* 0x0000000264157819 */ /* 0x040fe200000006ff */
[C---:B------:R-:W-:Y:S01]  /*03e0*/  IMAD R49, R100.reuse, 0xb, RZ ;  /* 0x0000000b64317824 */ /* 0x040fe200078e02ff */
[CC--:B------:R-:W-:Y:S01]  /*03f0*/  LEA R25, R100.reuse, R100.reuse, 0x2 ;  /* 0x0000006464197211 */ /* 0x0c0fe200078e10ff */
[C---:B------:R-:W-:Y:S01]  /*0400*/  IMAD R53, R100.reuse, 0xc, RZ ;  /* 0x0000000c64357824 */ /* 0x040fe200078e02ff */
[CC--:B------:R-:W-:Y:S01]  /*0410*/  LEA R33, R100.reuse, -R100.reuse, 0x3 ;  /* 0x8000006464217211 */ /* 0x0c0fe200078e18ff */
[C---:B------:R-:W-:Y:S01]  /*0420*/  IMAD R57, R100.reuse, 0xd, RZ ;  /* 0x0000000d64397824 */ /* 0x040fe200078e02ff */
[C---:B------:R-:W-:Y:S01]  /*0430*/  SHF.L.U32 R37, R100.reuse, 0x3, RZ ;  /* 0x0000000364257819 */ /* 0x040fe200000006ff */
[C---:B------:R-:W-:Y:S01]  /*0440*/  IMAD R61, R100.reuse, 0xe, RZ ;  /* 0x0000000e643d7824 */ /* 0x040fe200078e02ff */
[CC--:B------:R-:W-:Y:S01]  /*0450*/  LEA R41, R100.reuse, R100.reuse, 0x3 ;  /* 0x0000006464297211 */ /* 0x0c0fe200078e18ff */
[C-C-:B------:R-:W-:Y:S01]  /*0460*/  IMAD.WIDE R8, R100.reuse, 0x4, R128.reuse ;  /* 0x0000000464087825 */ /* 0x140fe200078e0280 */
[----:B------:R-:W-:Y:S01]  /*0470*/  LEA R65, R100, -R100, 0x4 ;  /* 0x8000006464417211 */ /* 0x000fe200078e20ff */
[----:B------:R-:W2:Y:S02]  /*0480*/  LDG.E.128 R4, desc[UR6][R128.64] ;  /* 0x0000000680047981 */ /* 0x000ea4000c1e1d00 */
[----:B------:R-:W-:-:S02]  /*0490*/  IMAD.WIDE R12, R13, 0x4, R128 ;  /* 0x000000040d0c7825 */ /* 0x000fc400078e0280 */
[----:B------:R-:W3:Y:S02]  /*04a0*/  LDG.E.128 R8, desc[UR6][R8.64] ;  /* 0x0000000608087981 */ /* 0x000ee4000c1e1d00 */
[--C-:B------:R-:W-:Y:S02]  /*04b0*/  IMAD.WIDE R16, R17, 0x4, R128.reuse ;  /* 0x0000000411107825 */ /* 0x100fe400078e0280 */
[----:B------:R-:W4:Y:S02]  /*04c0*/  LDG.E.128 R12, desc[UR6][R12.64] ;  /* 0x000000060c0c7981 */ /* 0x000f24000c1e1d00 */
[--C-:B------:R-:W-:Y:S02]  /*04d0*/  IMAD.WIDE R20, R21, 0x4, R128.reuse ;  /* 0x0000000415147825 */ /* 0x100fe400078e0280 */
[----:B------:R-:W5:Y:S02]  /*04e0*/  LDG.E.128 R16, desc[UR6][R16.64] ;  /* 0x0000000610107981 */ /* 0x000f64000c1e1d00 */
[----:B------:R-:W-:-:S02]  /*04f0*/  IMAD.WIDE R24, R25, 0x4, R128 ;  /* 0x0000000419187825 */ /* 0x000fc400078e0280 */
[----:B------:R-:W5:Y:S02]  /*0500*/  LDG.E.128 R20, desc[UR6][R20.64] ;  /* 0x0000000614147981 */ /* 0x000f64000c1e1d00 */
[--C-:B------:R-:W-:Y:S02]  /*0510*/  IMAD.WIDE R28, R29, 0x4, R128.reuse ;  /* 0x000000041d1c7825 */ /* 0x100fe400078e0280 */
[----:B------:R-:W5:Y:S02]  /*0520*/  LDG.E.128 R24, desc[UR6][R24.64] ;  /* 0x0000000618187981 */ /* 0x000f64000c1e1d00 */
        /* <DEDUP_REMOVED lines=16> */
[----:B------:R-:W-:Y:S02]  /*0630*/  IMAD.WIDE R64, R65, 0x4, R128 ;  /* 0x0000000441407825 */ /* 0x000fe400078e0280 */
[----:B------:R-:W5:Y:S04]  /*0640*/  LDG.E.128 R60, desc[UR6][R60.64] ;  /* 0x000000063c3c7981 */ /* 0x000f68000c1e1d00 */
[----:B------:R-:W5:Y:S01]  /*0650*/  LDG.E.128 R64, desc[UR6][R64.64] ;  /* 0x0000000640407981 */ /* 0x000f62000c1e1d00 */
[----:B------:R-:W0:Y:S01]  /*0660*/  S2R R68, SR_TID.X ;  /* 0x0000000000447919 */ /* 0x000e220000002100 */
[----:B------:R-:W1:Y:S01]  /*0670*/  S2R R3, SR_CgaCtaId ;  /* 0x0000000000037919 */ /* 0x000e620000008800 */
[----:B------:R-:W1:Y:S01]  /*0680*/  S2R R69, SR_LANEID ;  /* 0x0000000000457919 */ /* 0x000e620000000000 */
[----:B------:R-:W-:-:S02]  /*0690*/  MOV R124, 0x400 ;  /* 0x00000400007c7802 */ /* 0x000fc40000000f00 */
[C---:B0-----:R-:W-:Y:S02]  /*06a0*/  SHF.L.U32 R2, R68.reuse, 0x1, RZ ;  /* 0x0000000144027819 */ /* 0x041fe400000006ff */
[----:B------:R-:W-:Y:S02]  /*06b0*/  SHF.L.U32 R71, R68, 0x6, RZ ;  /* 0x0000000644477819 */ /* 0x000fe400000006ff */
[----:B------:R-:W-:Y:S02]  /*06c0*/  LOP3.LUT R2, R2, 0x40, RZ, 0xc0, !PT ;  /* 0x0000004002027812 */ /* 0x000fe400078ec0ff */
[----:B-1----:R-:W-:Y:S02]  /*06d0*/  LEA R124, R3, R124, 0x18 ;  /* 0x0000007c037c7211 */ /* 0x002fe400078ec0ff */
[----:B------:R-:W-:Y:S02]  /*06e0*/  LOP3.LUT R71, R2, 0xf000, R71, 0xf8, !PT ;  /* 0x0000f00002477812 */ /* 0x000fe400078ef847 */
[----:B------:R-:W-:-:S02]  /*06f0*/  SHF.R.U32.HI R2, RZ, 0x2, R69 ;  /* 0x00000002ff027819 */ /* 0x000fc40000011645 */
[----:B------:R-:W-:Y:S02]  /*0700*/  LOP3.LUT R3, R69, 0x3, RZ, 0xc0, !PT ;  /* 0x0000000345037812 */ /* 0x000fe400078ec0ff */
[----:B------:R-:W-:Y:S02]  /*0710*/  LEA R73, R71, R124, 0x2 ;  /* 0x0000007c47497211 */ /* 0x000fe400078e10ff */
[----:B------:R-:W-:Y:S02]  /*0720*/  LEA R2, R2, R3, 0x6 ;  /* 0x0000000302027211 */ /* 0x000fe400078e30ff */
[C---:B------:R-:W-:Y:S02]  /*0730*/  IADD3 R71, PT, PT, R73.reuse, 0x2040, RZ ;  /* 0x0000204049477810 */ /* 0x040fe40007ffe0ff */
[C---:B------:R-:W-:Y:S02]  /*0740*/  IADD3 R75, PT, PT, R73.reuse, 0x40, RZ ;  /* 0x00000040494b7810 */ /* 0x040fe40007ffe0ff */
[----:B------:R-:W-:Y:S01]  /*0750*/  LEA R114, R2, R71, 0x3 ;  /* 0x0000004702727211 */ /* 0x000fe200078e18ff */
[----:B------:R-:W-:Y:S01]  /*0760*/  IMAD.WIDE R70, R0, 0x8, R126 ;  /* 0x0000000800467825 */ /* 0x000fe200078e027e */
[----:B------:R-:W-:-:S02]  /*0770*/  IADD3 R103, PT, PT, R73, 0x80, RZ ;  /* 0x0000008049677810 */ /* 0x000fc40007ffe0ff */
[C---:B------:R-:W-:Y:S02]  /*0780*/  IADD3 R3, PT, PT, R73.reuse, 0xc0, RZ ;  /* 0x000000c049037810 */ /* 0x040fe40007ffe0ff */
[C---:B------:R-:W-:Y:S02]  /*0790*/  IADD3 R113, PT, PT, R73.reuse, 0x2000, RZ ;  /* 0x0000200049717810 */ /* 0x040fe40007ffe0ff */
[C---:B------:R-:W-:Y:S02]  /*07a0*/  IADD3 R115, PT, PT, R73.reuse, 0x2080, RZ ;  /* 0x0000208049737810 */ /* 0x040fe40007ffe0ff */
[----:B------:R-:W-:Y:S02]  /*07b0*/  LEA R101, R2, R73, 0x3 ;  /* 0x0000004902657211 */ /* 0x000fe400078e18ff */
[----:B------:R-:W-:-:S04]  /*07c0*/  IADD3 R73, PT, PT, R73, 0x20c0, RZ ;  /* 0x000020c049497810 */ /* 0x000fc80007ffe0ff */
[----:B------:R-:W-:Y:S01]  /*07d0*/  LEA R118, R2, R73, 0x3 ;  /* 0x0000004902767211 */ /* 0x000fe200078e18ff */
[----:B------:R-:W-:Y:S01]  /*07e0*/  IMAD.WIDE R72, R0, 0x8, R70 ;  /* 0x0000000800487825 */ /* 0x000fe200078e0246 */
[C---:B------:R-:W-:Y:S02]  /*07f0*/  LEA R102, R2.reuse, R75, 0x3 ;  /* 0x0000004b02667211 */ /* 0x040fe400078e18ff */
[C---:B------:R-:W-:Y:S02]  /*0800*/  LEA R103, R2.reuse, R103, 0x3 ;  /* 0x0000006702677211 */ /* 0x040fe400078e18ff */
[----:B------:R-:W-:Y:S01]  /*0810*/  LEA R112, R2, R3, 0x3 ;  /* 0x0000000302707211 */ /* 0x000fe200078e18ff */
[----:B------:R-:W-:Y:S01]  /*0820*/  IMAD.WIDE R74, R0, 0x8, R72 ;  /* 0x00000008004a7825 */ /* 0x000fe200078e0248 */
[C---:B------:R-:W-:Y:S02]  /*0830*/  LEA R113, R2.reuse, R113, 0x3 ;  /* 0x0000007102717211 */ /* 0x040fe400078e18ff */
[----:B------:R-:W-:Y:S01]  /*0840*/  LEA R115, R2, R115, 0x3 ;  /* 0x0000007302737211 */ /* 0x000fe200078e18ff */
[----:B--2---:R-:W-:Y:S04]  /*0850*/  STS.128 [R119], R4 ;  /* 0x0000000477007388 */ /* 0x004fe80000000c00 */
[----:B---3--:R-:W-:Y:S04]  /*0860*/  STS.128 [R119+0x200], R8 ;  /* 0x0002000877007388 */ /* 0x008fe80000000c00 */
[----:B----4-:R-:W-:Y:S04]  /*0870*/  STS.128 [R119+0x400], R12 ;  /* 0x0004000c77007388 */ /* 0x010fe80000000c00 */
[----:B-----5:R-:W-:Y:S04]  /*0880*/  STS.128 [R119+0x600], R16 ;  /* 0x0006001077007388 */ /* 0x020fe80000000c00 */
[----:B------:R-:W-:Y:S04]  /*0890*/  STS.128 [R119+0x800], R20 ;  /* 0x0008001477007388 */ /* 0x000fe80000000c00 */
[----:B------:R-:W-:Y:S04]  /*08a0*/  STS.128 [R119+0xa00], R24 ;  /* 0x000a001877007388 */ /* 0x000fe80000000c00 */
[----:B------:R-:W-:Y:S04]  /*08b0*/  STS.128 [R119+0xc00], R28 ;  /* 0x000c001c77007388 */ /* 0x000fe80000000c00 */
[----:B------:R-:W-:Y:S04]  /*08c0*/  STS.128 [R119+0xe00], R32 ;  /* 0x000e002077007388 */ /* 0x000fe80000000c00 */
[----:B------:R-:W-:Y:S04]  /*08d0*/  STS.128 [R119+0x1000], R36 ;  /* 0x0010002477007388 */ /* 0x000fe80000000c00 */
[----:B------:R-:W-:Y:S04]  /*08e0*/  STS.128 [R119+0x1200], R40 ;  /* 0x0012002877007388 */ /* 0x000fe80000000c00 */
[----:B------:R-:W-:Y:S04]  /*08f0*/  STS.128 [R119+0x1400], R44 ;  /* 0x0014002c77007388 */ /* 0x000fe80000000c00 */
[----:B------:R-:W-:Y:S04]  /*0900*/  STS.128 [R119+0x1600], R48 ;  /* 0x0016003077007388 */ /* 0x000fe80000000c00 */
[----:B------:R0:W-:Y:S04]  /*0910*/  STS.128 [R119+0x1800], R52 ;  /* 0x0018003477007388 */ /* 0x0001e80000000c00 */
[----:B------:R1:W-:Y:S04]  /*0920*/  STS.128 [R119+0x1a00], R56 ;  /* 0x001a003877007388 */ /* 0x0003e80000000c00 */
[----:B------:R2:W-:Y:S04]  /*0930*/  STS.128 [R119+0x1c00], R60 ;  /* 0x001c003c77007388 */ /* 0x0005e80000000c00 */
[----:B------:R3:W-:Y:S01]  /*0940*/  STS.128 [R119+0x1e00], R64 ;  /* 0x001e004077007388 */ /* 0x0007e20000000c00 */
[----:B------:R-:W-:Y:S01]  /*0950*/  BAR.SYNC.DEFER_BLOCKING 0x0 ;  /* 0x0000000000007b1d */ /* 0x000fe20000010000 */
[----:B0-----:R-:W-:-:S04]  /*0960*/  IMAD.WIDE R52, R0, 0x8, R74 ;  /* 0x0000000800347825 */ /* 0x001fc800078e024a */
[C---:B-1----:R-:W-:Y:S01]  /*0970*/  IMAD.WIDE R56, R0.reuse, 0x8, R52 ;  /* 0x0000000800387825 */ /* 0x042fe200078e0234 */
[----:B------:R-:W-:Y:S04]  /*0980*/  LDS.64 R116, [R101] ;  /* 0x0000000065747984 */ /* 0x000fe80000000a00 */
[----:B------:R-:W-:Y:S04]  /*0990*/  LDS.64 R110, [R101+0x1000] ;  /* 0x00100000656e7984 */ /* 0x000fe80000000a00 */
[----:B------:R-:W-:Y:S04]  /*09a0*/  LDS.64 R108, [R101+0x20] ;  /* 0x00002000656c7984 */ /* 0x000fe80000000a00 */
[----:B------:R-:W-:Y:S04]  /*09b0*/  LDS.64 R106, [R101+0x1020] ;  /* 0x00102000656a7984 */ /* 0x000fe80000000a00 */
        /* <DEDUP_REMOVED lines=16> */
[----:B------:R-:W0:Y:S04]  /*0ac0*/  LDS.64 R16, [R114] ;  /* 0x0000000072107984 */ /* 0x000e280000000a00 */
[----:B------:R-:W1:Y:S04]  /*0ad0*/  LDS.64 R18, [R114+0x1000] ;  /* 0x0010000072127984 */ /* 0x000e680000000a00 */
[----:B------:R-:W4:Y:S04]  /*0ae0*/  LDS.64 R12, [R114+0x20] ;  /* 0x00002000720c7984 */ /* 0x000f280000000a00 */
[----:B------:R-:W5:Y:S04]  /*0af0*/  LDS.64 R14, [R114+0x1020] ;  /* 0x00102000720e7984 */ /* 0x000f680000000a00 */
[----:B------:R-:W-:Y:S04]  /*0b00*/  LDS.64 R2, [R115] ;  /* 0x0000000073027984 */ /* 0x000fe80000000a00 */
[----:B------:R-:W-:Y:S04]  /*0b10*/  LDS.64 R8, [R115+0x1000] ;  /* 0x0010000073087984 */ /* 0x000fe80000000a00 */
[----:B------:R-:W5:Y:S04]  /*0b20*/  LDS.64 R28, [R115+0x20] ;  /* 0x00002000731c7984 */ /* 0x000f680000000a00 */
[----:B------:R-:W5:Y:S04]  /*0b30*/  LDS.64 R30, [R115+0x1020] ;  /* 0x00102000731e7984 */ /* 0x000f680000000a00 */
[----:B------:R-:W-:Y:S04]  /*0b40*/  LDS.64 R10, [R118] ;  /* 0x00000000760a7984 */ /* 0x000fe80000000a00 */
[----:B------:R-:W-:Y:S04]  /*0b50*/  LDS.64 R32, [R118+0x1000] ;  /* 0x0010000076207984 */ /* 0x000fe80000000a00 */
[----:B------:R-:W5:Y:S04]  /*0b60*/  LDS.64 R4, [R118+0x20] ;  /* 0x0000200076047984 */ /* 0x000f680000000a00 */
[----:B------:R-:W5:Y:S01]  /*0b70*/  LDS.64 R6, [R118+0x1020] ;  /* 0x0010200076067984 */ /* 0x000f620000000a00 */
[----:B------:R-:W-:Y:S01]  /*0b80*/  BAR.SYNC.DEFER_BLOCKING 0x0 ;  /* 0x0000000000007b1d */ /* 0x000fe20000010000 */
[----:B--2---:R-:W-:-:S04]  /*0b90*/  IMAD.WIDE R60, R0, 0x8, R56 ;  /* 0x00000008003c7825 */ /* 0x004fc800078e0238 */
[----:B---3--:R-:W-:Y:S01]  /*0ba0*/  IMAD.WIDE R64, R0, 0x8, R60 ;  /* 0x0000000800407825 */ /* 0x008fe200078e023c */
[----:B------:R2:W3:Y:S04]  /*0bb0*/  LDG.E.128 R36, desc[UR6][R70.64] ;  /* 0x0000000646247981 */ /* 0x0004e8000c1e1d00 */
[----:B------:R-:W3:Y:S04]  /*0bc0*/  LDG.E.128 R40, desc[UR6][R126.64] ;  /* 0x000000067e287981 */ /* 0x000ee8000c1e1d00 */
[----:B------:R0:W3:Y:S04]  /*0bd0*/  LDG.E.128 R44, desc[UR6][R72.64] ;  /* 0x00000006482c7981 */ /* 0x0000e8000c1e1d00 */
[----:B------:R1:W3:Y:S04]  /*0be0*/  LDG.E.128 R48, desc[UR6][R74.64] ;  /* 0x000000064a307981 */ /* 0x0002e8000c1e1d00 */
[----:B------:R-:W3:Y:S04]  /*0bf0*/  LDG.E.128 R52, desc[UR6][R52.64] ;  /* 0x0000000634347981 */ /* 0x000ee8000c1e1d00 */
[----:B------:R-:W3:Y:S04]  /*0c00*/  LDG.E.128 R56, desc[UR6][R56.64] ;  /* 0x0000000638387981 */ /* 0x000ee8000c1e1d00 */
[----:B------:R-:W3:Y:S04]  /*0c10*/  LDG.E.128 R60, desc[UR6][R60.64] ;  /* 0x000000063c3c7981 */ /* 0x000ee8000c1e1d00 */
[----:B------:R-:W3:Y:S01]  /*0c20*/  LDG.E.128 R64, desc[UR6][R64.64] ;  /* 0x0000000640407981 */ /* 0x000ee2000c1e1d00 */
[----:B--2---:R-:W-:-:S04]  /*0c30*/  LOP3.LUT R71, R68, 0x60, RZ, 0xc0, !PT ;  /* 0x0000006044477812 */ /* 0x004fc800078ec0ff */
[C---:B------:R-:W-:Y:S02]  /*0c40*/  LOP3.LUT R70, R71.reuse, 0x80, RZ, 0xfc, !PT ;  /* 0x0000008047467812 */ /* 0x040fe400078efcff */
[C---:B0-----:R-:W-:Y:S02]  /*0c50*/  SHF.L.U32 R72, R68.reuse, 0x4, RZ ;  /* 0x0000000444487819 */ /* 0x041fe400000006ff */
[----:B------:R-:W-:Y:S02]  /*0c60*/  SEL R70, R71, R70, !P0 ;  /* 0x0000004647467207 */ /* 0x000fe40004000000 */
[----:B------:R-:W-:Y:S02]  /*0c70*/  LOP3.LUT R71, R68, 0x1f, RZ, 0xc0, !PT ;  /* 0x0000001f44477812 */ /* 0x000fe400078ec0ff */
[----:B------:R-:W-:Y:S02]  /*0c80*/  LOP3.LUT R73, R72, 0x70, RZ, 0xc0, !PT ;  /* 0x0000007048497812 */ /* 0x000fe400078ec0ff */
[----:B------:R-:W-:-:S02]  /*0c90*/  SHF.R.U32.HI R71, RZ, 0x3, R71 ;  /* 0x00000003ff477819 */ /* 0x000fc40000011647 */
[----:B------:R-:W-:Y:S02]  /*0ca0*/  IADD3 R132, PT, PT, R124, R73, RZ ;  /* 0x000000497c847210 */ /* 0x000fe40007ffe0ff */
[----:B------:R-:W-:Y:S02]  /*0cb0*/  IADD3 R71, PT, PT, R71, R70, RZ ;  /* 0x0000004647477210 */ /* 0x000fe40007ffe0ff */
[--C-:B------:R-:W-:Y:S02]  /*0cc0*/  SHF.R.U32.HI R70, RZ, 0x3, R69.reuse ;  /* 0x00000003ff467819 */ /* 0x100fe40000011645 */
[----:B------:R-:W-:Y:S01]  /*0cd0*/  SHF.R.U32.HI R72, RZ, 0x4, R69 ;  /* 0x00000004ff487819 */ /* 0x000fe20000011645 */
[----:B------:R-:W-:Y:S01]  /*0ce0*/  IMAD R132, R71, 0x90, R132 ;  /* 0x0000009047847824 */ /* 0x000fe200078e0284 */
[----:B------:R-:W-:Y:S02]  /*0cf0*/  LOP3.LUT R71, R69, 0x7, RZ, 0xc0, !PT ;  /* 0x0000000745477812 */ /* 0x000fe400078ec0ff */
[----:B------:R-:W-:-:S02]  /*0d00*/  SHF.R.U32.HI R69, RZ, 0x1, R68 ;  /* 0x00000001ff457819 */ /* 0x000fc40000011644 */
[----:B-1----:R-:W-:Y:S02]  /*0d10*/  SHF.L.U32 R74, R68, 0x1, RZ ;  /* 0x00000001444a7819 */ /* 0x002fe400000006ff */
[----:B------:R-:W-:Y:S02]  /*0d20*/  LOP3.LUT R69, R69, 0x1e0, RZ, 0xc0, !PT ;  /* 0x000001e045457812 */ /* 0x000fe400078ec0ff */
[----:B------:R-:W-:Y:S02]  /*0d30*/  SHF.L.U32 R123, R70, 0x3, RZ ;  /* 0x00000003467b7819 */ /* 0x000fe400000006ff */
[----:B------:R-:W-:Y:S01]  /*0d40*/  LEA R68, R72, R71, 0x3 ;  /* 0x0000004748447211 */ /* 0x000fe200078e18ff */
[----:B------:R-:W-:Y:S01]  /*0d50*/  IMAD R125, R69, 0x90, R124 ;  /* 0x00000090457d7824 */ /* 0x000fe200078e027c */
[----:B------:R-:W-:Y:S02]  /*0d60*/  LOP3.LUT R123, R123, 0x8, RZ, 0xe2, !PT ;  /* 0x000000087b7b7812 */ /* 0x000fe400078ee2ff */
[----:B------:R-:W-:-:S02]  /*0d70*/  SHF.L.U32 R76, R70, 0x3, RZ ;  /* 0x00000003464c7819 */ /* 0x000fc400000006ff */
[----:B------:R-:W-:Y:S01]  /*0d80*/  SHF.L.U32 R122, R72, 0x3, RZ ;  /* 0x00000003487a7819 */ /* 0x000fe200000006ff */
[----:B------:R-:W-:Y:S01]  /*0d90*/  IMAD R123, R68, 0x48, R123 ;  /* 0x00000048447b7824 */ /* 0x000fe200078e027b */
[----:B------:R-:W-:-:S05]  /*0da0*/  LOP3.LUT R73, R76, 0x8, R71, 0xe2, !PT ;  /* 0x000000084c497812 */ /* 0x000fca00078ee247 */
[----:B------:R-:W-:-:S05]  /*0db0*/  IMAD R122, R73, 0x48, R122 ;  /* 0x00000048497a7824 */ /* 0x000fca00078e027a */
[----:B------:R-:W-:Y:S01]  /*0dc0*/  LEA R76, R122, R125, 0x1 ;  /* 0x0000007d7a4c7211 */ /* 0x000fe200078e08ff */
[-C--:B------:R-:W-:Y:S01]  /*0dd0*/  FMUL R16, R16, R120.reuse ;  /* 0x0000007810107220 */ /* 0x080fe20000400000 */
[-C--:B------:R-:W-:Y:S01]  /*0de0*/  FMUL R17, R17, R120.reuse ;  /* 0x0000007811117220 */ /* 0x080fe20000400000 */
[-C--:B------:R-:W-:Y:S01]  /*0df0*/  FMUL R18, R18, R120.reuse ;  /* 0x0000007812127220 */ /* 0x080fe20000400000 */
[-C--:B------:R-:W-:Y:S01]  /*0e00*/  FMUL R19, R19, R120.reuse ;  /* 0x0000007813137220 */ /* 0x080fe20000400000 */
[-C--:B----4-:R-:W-:Y:S01]  /*0e10*/  FMUL R12, R12, R120.reuse ;  /* 0x000000780c0c7220 */ /* 0x090fe20000400000 */
[-C--:B------:R-:W-:Y:S01]  /*0e20*/  FMUL R13, R13, R120.reuse ;  /* 0x000000780d0d7220 */ /* 0x080fe20000400000 */
[-C--:B-----5:R-:W-:Y:S01]  /*0e30*/  FMUL R14, R14, R120.reuse ;  /* 0x000000780e0e7220 */ /* 0x0a0fe20000400000 */
[-C--:B------:R-:W-:Y:S01]  /*0e40*/  FMUL R15, R15, R120.reuse ;  /* 0x000000780f0f7220 */ /* 0x080fe20000400000 */
        /* <DEDUP_REMOVED lines=27> */
[----:B------:R-:W-:Y:S01]  /*1000*/  FMUL R7, R7, R120 ;  /* 0x0000007807077220 */ /* 0x000fe20000400000 */
[----:B---3--:R0:W-:Y:S04]  /*1010*/  STS.128 [R132+0x240], R36 ;  /* 0x0002402484007388 */ /* 0x0081e80000000c00 */
[----:B------:R1:W-:Y:S04]  /*1020*/  STS.128 [R132], R40 ;  /* 0x0000002884007388 */ /* 0x0003e80000000c00 */
[----:B------:R-:W-:Y:S04]  /*1030*/  STS.128 [R132+0x480], R44 ;  /* 0x0004802c84007388 */ /* 0x000fe80000000c00 */
[----:B------:R-:W-:Y:S01]  /*1040*/  STS.128 [R132+0x6c0], R48 ;  /* 0x0006c03084007388 */ /* 0x000fe20000000c00 */
[----:B0-----:R-:W-:-:S03]  /*1050*/  LOP3.LUT R37, R74, 0x40, RZ, 0xc0, !PT ;  /* 0x000000404a257812 */ /* 0x001fc600078ec0ff */
[----:B------:R-:W-:Y:S04]  /*1060*/  STS.128 [R132+0x900], R52 ;  /* 0x0009003484007388 */ /* 0x000fe80000000c00 */
[----:B------:R-:W-:Y:S04]  /*1070*/  STS.128 [R132+0xb40], R56 ;  /* 0x000b403884007388 */ /* 0x000fe80000000c00 */
[----:B------:R0:W-:Y:S04]  /*1080*/  STS.128 [R132+0xd80], R60 ;  /* 0x000d803c84007388 */ /* 0x0001e80000000c00 */
[----:B------:R-:W-:Y:S01]  /*1090*/  STS.128 [R132+0xfc0], R64 ;  /* 0x000fc04084007388 */ /* 0x000fe20000000c00 */
[----:B------:R-:W-:Y:S01]  /*10a0*/  BAR.SYNC.DEFER_BLOCKING 0x0 ;  /* 0x0000000000007b1d */ /* 0x000fe20000010000 */
[----:B------:R-:W-:-:S05]  /*10b0*/  IMAD R124, R37, 0x90, R124 ;  /* 0x00000090257c7824 */ /* 0x000fca00078e027c */
[C---:B------:R-:W-:Y:S02]  /*10c0*/  IADD3 R36, PT, PT, R124.reuse, 0x4800, RZ ;  /* 0x000048007c247810 */ /* 0x040fe40007ffe0ff */
[----:B-1----:R-:W-:Y:S02]  /*10d0*/  IADD3 R41, PT, PT, R125, 0x900, RZ ;  /* 0x000009007d297810 */ /* 0x002fe40007ffe0ff */
[C---:B------:R-:W-:Y:S02]  /*10e0*/  LEA R72, R123.reuse, R36, 0x1 ;  /* 0x000000247b487211 */ /* 0x040fe400078e08ff */
[----:B------:R-:W-:Y:S02]  /*10f0*/  IADD3 R36, PT, PT, R124, 0x5100, RZ ;  /* 0x000051007c247810 */ /* 0x000fe40007ffe0ff */
[----:B------:R-:W-:Y:S02]  /*1100*/  LEA R41, R122, R41, 0x1 ;  /* 0x000000297a297211 */ /* 0x000fe400078e08ff */
[----:B------:R-:W-:-:S02]  /*1110*/  LEA R68, R123, R36, 0x1 ;  /* 0x000000247b447211 */ /* 0x000fc400078e08ff */
[C---:B------:R-:W-:Y:S01]  /*1120*/  IADD3 R36, PT, PT, R124.reuse, 0x5a00, RZ ;  /* 0x00005a007c247810 */ /* 0x040fe20007ffe0ff */
[----:B------:R-:W-:Y:S03]  /*1130*/  LDSM.16.M88.4 R76, [R76] ;  /* 0x000000004c4c783b */ /* 0x000fe60000000200 */
[----:B------:R-:W-:Y:S01]  /*1140*/  LEA R37, R123, R36, 0x1 ;  /* 0x000000247b257211 */ /* 0x000fe200078e08ff */
[----:B------:R-:W1:Y:S04]  /*1150*/  LDSM.16.M88.4 R68, [R68] ;  /* 0x000000004444783b */ /* 0x000e680000000200 */
[----:B------:R-:W2:Y:S01]  /*1160*/  LDSM.16.M88.4 R40, [R41] ;  /* 0x000000002928783b */ /* 0x000ea20000000200 */
[----:B------:R-:W-:-:S03]  /*1170*/  IADD3 R36, PT, PT, R124, 0x6300, RZ ;  /* 0x000063007c247810 */ /* 0x000fc60007ffe0ff */
[----:B------:R3:W4:Y:S01]  /*1180*/  LDSM.16.M88.4 R64, [R37] ;  /* 0x000000002540783b */ /* 0x0007220000000200 */
[----:B0-----:R-:W-:-:S03]  /*1190*/  LEA R60, R123, R36, 0x1 ;  /* 0x000000247b3c7211 */ /* 0x001fc600078e08ff */
[----:B------:R-:W0:Y:S04]  /*11a0*/  LDSM.16.M88.4 R72, [R72] ;  /* 0x000000004848783b */ /* 0x000e280000000200 */
[----:B------:R-:W5:Y:S01]  /*11b0*/  LDSM.16.M88.4 R60, [R60] ;  /* 0x000000003c3c783b */ /* 0x000f620000000200 */
[-C--:B------:R-:W-:Y:S01]  /*11c0*/  FMUL R44, R104, R120.reuse ;  /* 0x00000078682c7220 */ /* 0x080fe20000400000 */
[-C--:B------:R-:W-:Y:S01]  /*11d0*/  FMUL R45, R105, R120.reuse ;  /* 0x00000078692d7220 */ /* 0x080fe20000400000 */
[-C--:B------:R-:W-:Y:S01]  /*11e0*/  FMUL R46, R98, R120.reuse ;  /* 0x00000078622e7220 */ /* 0x080fe20000400000 */
[-C--:B------:R-:W-:Y:S01]  /*11f0*/  FMUL R47, R99, R120.reuse ;  /* 0x00000078632f7220 */ /* 0x080fe20000400000 */
[-C--:B------:R-:W-:Y:S01]  /*1200*/  FMUL R36, R96, R120.reuse ;  /* 0x0000007860247220 */ /* 0x080fe20000400000 */
[-C--:B---3--:R-:W-:Y:S01]  /*1210*/  FMUL R37, R97, R120.reuse ;  /* 0x0000007861257220 */ /* 0x088fe20000400000 */
        /* <DEDUP_REMOVED lines=11> */
[----:B-1----:R-:W-:Y:S01]  /*12d0*/  HMMA.16816.F32 R44, R76, R68, R44 ;  /* 0x000000444c2c723c */ /* 0x002fe2000000182c */
[----:B------:R-:W-:-:S07]  /*12e0*/  FMUL R49, R109, R120 ;  /* 0x000000786d317220 */ /* 0x000fce0000400000 */
[----:B------:R-:W-:Y:S01]  /*12f0*/  HMMA.16816.F32 R36, R76, R70, R36 ;  /* 0x000000464c24723c */ /* 0x000fe20000001824 */
[----:B------:R-:W-:-:S07]  /*1300*/  FMUL R50, R106, R120 ;  /* 0x000000786a327220 */ /* 0x000fce0000400000 */
[----:B--2---:R-:W-:Y:S01]  /*1310*/  HMMA.16816.F32 R16, R40, R68, R16 ;  /* 0x000000442810723c */ /* 0x004fe20000001810 */
[----:B------:R-:W-:-:S07]  /*1320*/  FMUL R51, R107, R120 ;  /* 0x000000786b337220 */ /* 0x000fce0000400000 */
[----:B------:R-:W-:Y:S01]  /*1330*/  HMMA.16816.F32 R68, R40, R70, R12 ;  /* 0x000000462844723c */ /* 0x000fe2000000180c */
[-C--:B------:R-:W-:Y:S01]  /*1340*/  FMUL R12, R2, R120.reuse ;  /* 0x00000078020c7220 */ /* 0x080fe20000400000 */
[-C--:B------:R-:W-:Y:S01]  /*1350*/  FMUL R13, R3, R120.reuse ;  /* 0x00000078030d7220 */ /* 0x080fe20000400000 */
[-C--:B------:R-:W-:Y:S01]  /*1360*/  FMUL R14, R8, R120.reuse ;  /* 0x00000078080e7220 */ /* 0x080fe20000400000 */
[----:B------:R-:W-:Y:S01]  /*1370*/  FMUL R15, R9, R120 ;  /* 0x00000078090f7220 */ /* 0x000fe20000400000 */
[----:B------:R-:W-:-:S03]  /*1380*/  IADD3 R2, PT, PT, R124, 0x4820, RZ ;  /* 0x000048207c027810 */ /* 0x000fc60007ffe0ff */
[----:B----4-:R-:W-:Y:S01]  /*1390*/  HMMA.16816.F32 R56, R76, R64, R56 ;  /* 0x000000404c38723c */ /* 0x010fe20000001838 */
[C---:B------:R-:W-:Y:S02]  /*13a0*/  IADD3 R9, PT, PT, R125.reuse, 0x920, RZ ;  /* 0x000009207d097810 */ /* 0x040fe40007ffe0ff */
[----:B------:R-:W-:-:S05]  /*13b0*/  IADD3 R3, PT, PT, R125, 0x20, RZ ;  /* 0x000000207d037810 */ /* 0x000fca0007ffe0ff */
[----:B------:R-:W-:Y:S01]  /*13c0*/  HMMA.16816.F32 R80, R76, R66, R80 ;  /* 0x000000424c50723c */ /* 0x000fe20000001850 */
[----:B------:R-:W-:-:S07]  /*13d0*/  LEA R96, R123, R2, 0x1 ;  /* 0x000000027b607211 */ /* 0x000fce00078e08ff */
[----:B------:R-:W-:Y:S01]  /*13e0*/  HMMA.16816.F32 R12, R40, R64, R12 ;  /* 0x00000040280c723c */ /* 0x000fe2000000180c */
[----:B------:R-:W-:Y:S01]  /*13f0*/  LEA R3, R122, R3, 0x1 ;  /* 0x000000037a037211 */ /* 0x000fe200078e08ff */
[----:B------:R-:W-:Y:S06]  /*1400*/  LDSM.16.M88.4 R96, [R96] ;  /* 0x000000006060783b */ /* 0x000fec0000000200 */
[----:B0-----:R-:W-:Y:S01]  /*1410*/  HMMA.16816.F32 R52, R76, R72, R52 ;  /* 0x000000484c34723c */ /* 0x001fe20000001834 */
[C---:B------:R-:W-:Y:S01]  /*1420*/  IADD3 R8, PT, PT, R124.reuse, 0x5120, RZ ;  /* 0x000051207c087810 */ /* 0x040fe20007ffe0ff */
[----:B------:R-:W0:Y:S06]  /*1430*/  LDSM.16.M88.4 R104, [R3] ;  /* 0x000000000368783b */ /* 0x000e2c0000000200 */
[----:B------:R-:W-:Y:S01]  /*1440*/  HMMA.16816.F32 R64, R40, R66, R28 ;  /* 0x000000422840723c */ /* 0x000fe2000000181c */
[----:B------:R-:W-:-:S07]  /*1450*/  IADD3 R28, PT, PT, R124, 0x5a20, RZ ;  /* 0x00005a207c1c7810 */ /* 0x000fce0007ffe0ff */
[C---:B------:R-:W-:Y:S08]  /*1460*/  HMMA.16816.F32 R48, R76.reuse, R74, R48 ;  /* 0x0000004a4c30723c */ /* 0x040ff00000001830 */
[C---:B-----5:R-:W-:Y:S08]  /*1470*/  HMMA.16816.F32 R88, R76.reuse, R60, R88 ;  /* 0x0000003c4c58723c */ /* 0x060ff00000001858 */
[----:B------:R-:W-:Y:S01]  /*1480*/  HMMA.16816.F32 R84, R76, R62, R84 ;  /* 0x0000003e4c54723c */ /* 0x000fe20000001854 */
[----:B------:R-:W-:-:S02]  /*1490*/  LEA R76, R123, R28, 0x1 ;  /* 0x0000001c7b4c7211 */ /* 0x000fc400078e08ff */
[----:B------:R-:W-:Y:S02]  /*14a0*/  LEA R28, R122, R9, 0x1 ;  /* 0x000000097a1c7211 */ /* 0x000fe400078e08ff */
[----:B------:R-:W-:Y:S02]  /*14b0*/  IADD3 R2, PT, PT, R124, 0x6320, RZ ;  /* 0x000063207c027810 */ /* 0x000fe40007ffe0ff */
[C---:B------:R-:W-:Y:S01]  /*14c0*/  LEA R92, R123.reuse, R8, 0x1 ;  /* 0x000000087b5c7211 */ /* 0x040fe200078e08ff */
[----:B------:R-:W-:Y:S01]  /*14d0*/  HMMA.16816.F32 R24, R40, R72, R24 ;  /* 0x000000482818723c */ /* 0x000fe20000001818 */
[----:B------:R-:W1:Y:S01]  /*14e0*/  LDSM.16.M88.4 R28, [R28] ;  /* 0x000000001c1c783b */ /* 0x000e620000000200 */
[----:B------:R-:W-:-:S03]  /*14f0*/  LEA R2, R123, R2, 0x1 ;  /* 0x000000027b027211 */ /* 0x000fc600078e08ff */
[----:B------:R-:W2:Y:S03]  /*1500*/  LDSM.16.M88.4 R92, [R92] ;  /* 0x000000005c5c783b */ /* 0x000ea60000000200 */
[----:B------:R-:W-:Y:S01]  /*1510*/  HMMA.16816.F32 R20, R40, R74, R20 ;  /* 0x0000004a2814723c */ /* 0x000fe20000001814 */
[----:B------:R-:W3:Y:S04]  /*1520*/  LDSM.16.M88.4 R76, [R76] ;  /* 0x000000004c4c783b */ /* 0x000ee80000000200 */
[----:B------:R4:W5:Y:S01]  /*1530*/  LDSM.16.M88.4 R72, [R2] ;  /* 0x000000000248783b */ /* 0x0009620000000200 */
[-C--:B------:R-:W-:Y:S01]  /*1540*/  FMUL R8, R10, R120.reuse ;  /* 0x000000780a087220 */ /* 0x080fe20000400000 */
[-C--:B------:R-:W-:Y:S01]  /*1550*/  FMUL R9, R11, R120.reuse ;  /* 0x000000780b097220 */ /* 0x080fe20000400000 */
[-C--:B------:R-:W-:Y:S01]  /*1560*/  FMUL R10, R32, R120.reuse ;  /* 0x00000078200a7220 */ /* 0x080fe20000400000 */
[----:B------:R-:W-:Y:S01]  /*1570*/  FMUL R11, R33, R120 ;  /* 0x00000078210b7220 */ /* 0x000fe20000400000 */
[----:B0-----:R-:W-:Y:S01]  /*1580*/  HMMA.16816.F32 R52, R104, R96, R52 ;  /* 0x000000606834723c */ /* 0x001fe20000001834 */
[----:B----4-:R-:W-:-:S02]  /*1590*/  IADD3 R2, PT, PT, R124, 0x4840, RZ ;  /* 0x000048407c027810 */ /* 0x010fc40007ffe0ff */
[----:B------:R-:W-:-:S05]  /*15a0*/  IADD3 R33, PT, PT, R125, 0x940, RZ ;  /* 0x000009407d217810 */ /* 0x000fca0007ffe0ff */
[----:B------:R-:W-:Y:S01]  /*15b0*/  HMMA.16816.F32 R8, R40, R60, R8 ;  /* 0x0000003c2808723c */ /* 0x000fe20000001808 */
[----:B------:R-:W-:Y:S02]  /*15c0*/  IADD3 R3, PT, PT, R125, 0x40, RZ ;  /* 0x000000407d037810 */ /* 0x000fe40007ffe0ff */
[----:B------:R-:W-:-:S05]  /*15d0*/  LEA R33, R122, R33, 0x1 ;  /* 0x000000217a217211 */ /* 0x000fca00078e08ff */
[----:B------:R-:W-:Y:S01]  /*15e0*/  HMMA.16816.F32 R40, R40, R62, R4 ;  /* 0x0000003e2828723c */ /* 0x000fe20000001804 */
[C---:B------:R-:W-:Y:S01]  /*15f0*/  IADD3 R4, PT, PT, R124.reuse, 0x5140, RZ ;  /* 0x000051407c047810 */ /* 0x040fe20007ffe0ff */
[----:B------:R-:W-:Y:S01]  /*1600*/  LDSM.16.M88.4 R32, [R33] ;  /* 0x000000002120783b */ /* 0x000fe20000000200 */
[----:B------:R-:W-:-:S05]  /*1610*/  IADD3 R6, PT, PT, R124, 0x5a40, RZ ;  /* 0x00005a407c067810 */ /* 0x000fca0007ffe0ff */
[----:B-1----:R-:W-:Y:S01]  /*1620*/  HMMA.16816.F32 R24, R28, R96, R24 ;  /* 0x000000601c18723c */ /* 0x002fe20000001818 */
[C---:B------:R-:W-:Y:S02]  /*1630*/  LEA R96, R123.reuse, R2, 0x1 ;  /* 0x000000027b607211 */ /* 0x040fe400078e08ff */
[----:B------:R-:W-:Y:S02]  /*1640*/  IADD3 R2, PT, PT, R124, 0x6340, RZ ;  /* 0x000063407c027810 */ /* 0x000fe40007ffe0ff */
[----:B------:R-:W-:Y:S02]  /*1650*/  LEA R3, R122, R3, 0x1 ;  /* 0x000000037a037211 */ /* 0x000fe400078e08ff */
[C---:B------:R-:W-:Y:S02]  /*1660*/  LEA R4, R123.reuse, R4, 0x1 ;  /* 0x000000047b047211 */ /* 0x040fe400078e08ff */
[C---:B------:R-:W-:Y:S02]  /*1670*/  LEA R60, R123.reuse, R6, 0x1 ;  /* 0x000000067b3c7211 */ /* 0x040fe400078e08ff */
[----:B------:R-:W-:Y:S01]  /*1680*/  LEA R2, R123, R2, 0x1 ;  /* 0x000000027b027211 */ /* 0x000fe200078e08ff */
[C---:B------:R-:W-:Y:S01]  /*1690*/  HMMA.16816.F32 R48, R104.reuse, R98, R48 ;  /* 0x000000626830723c */ /* 0x040fe20000001830 */
[----:B------:R-:W-:Y:S04]  /*16a0*/  LDSM.16.M88.4 R4, [R4] ;  /* 0x000000000404783b */ /* 0x000fe80000000200 */
[----:B------:R-:W-:Y:S03]  /*16b0*/  LDSM.16.M88.4 R60, [R60] ;  /* 0x000000003c3c783b */ /* 0x000fe60000000200 */
[C---:B--2---:R-:W-:Y:S08]  /*16c0*/  HMMA.16816.F32 R44, R104.reuse, R92, R44 ;  /* 0x0000005c682c723c */ /* 0x044ff0000000182c */
[C---:B------:R-:W-:Y:S08]  /*16d0*/  HMMA.16816.F32 R36, R104.reuse, R94, R36 ;  /* 0x0000005e6824723c */ /* 0x040ff00000001824 */
[C---:B---3--:R-:W-:Y:S08]  /*16e0*/  HMMA.16816.F32 R56, R104.reuse, R76, R56 ;  /* 0x0000004c6838723c */ /* 0x048ff00000001838 */
[C---:B------:R-:W-:Y:S08]  /*16f0*/  HMMA.16816.F32 R80, R104.reuse, R78, R80 ;  /* 0x0000004e6850723c */ /* 0x040ff00000001850 */
[C---:B-----5:R-:W-:Y:S08]  /*1700*/  HMMA.16816.F32 R88, R104.reuse, R72, R88 ;  /* 0x000000486858723c */ /* 0x060ff00000001858 */
[----:B------:R-:W-:Y:S01]  /*1710*/  HMMA.16816.F32 R84, R104, R74, R84 ;  /* 0x0000004a6854723c */ /* 0x000fe20000001854 */
[----:B------:R0:W-:Y:S07]  /*1720*/  LDSM.16.M88.4 R104, [R3] ;  /* 0x000000000368783b */ /* 0x0001ee0000000200 */
[C---:B------:R-:W-:Y:S01]  /*1730*/  HMMA.16816.F32 R20, R28.reuse, R98, R20 ;  /* 0x000000621c14723c */ /* 0x040fe20000001814 */
[----:B------:R-:W1:Y:S07]  /*1740*/  LDSM.16.M88.4 R96, [R96] ;  /* 0x000000006060783b */ /* 0x000e6e0000000200 */
[C---:B------:R-:W-:Y:S08]  /*1750*/  HMMA.16816.F32 R16, R28.reuse, R92, R16 ;  /* 0x0000005c1c10723c */ /* 0x040ff00000001810 */
[----:B------:R-:W-:Y:S01]  /*1760*/  HMMA.16816.F32 R68, R28, R94, R68 ;  /* 0x0000005e1c44723c */ /* 0x000fe20000001844 */
[----:B------:R2:W3:Y:S01]  /*1770*/  LDSM.16.M88.4 R92, [R2] ;  /* 0x00000000025c783b */ /* 0x0004e20000000200 */
[----:B0-----:R-:W-:-:S02]  /*1780*/  IADD3 R3, PT, PT, R125, 0x60, RZ ;  /* 0x000000607d037810 */ /* 0x001fc40007ffe0ff */
[----:B------:R-:W-:-:S04]  /*1790*/  IADD3 R125, PT, PT, R125, 0x960, RZ ;  /* 0x000009607d7d7810 */ /* 0x000fc80007ffe0ff */
[----:B------:R-:W-:Y:S01]  /*17a0*/  HMMA.16816.F32 R12, R28, R76, R12 ;  /* 0x0000004c1c0c723c */ /* 0x000fe2000000180c */
[----:B--2---:R-:W-:Y:S02]  /*17b0*/  IADD3 R2, PT, PT, R124, 0x4860, RZ ;  /* 0x000048607c027810 */ /* 0x004fe40007ffe0ff */
[----:B------:R-:W-:-:S05]  /*17c0*/  LEA R3, R122, R3, 0x1 ;  /* 0x000000037a037211 */ /* 0x000fca00078e08ff */
[----:B------:R-:W-:Y:S01]  /*17d0*/  HMMA.16816.F32 R64, R28, R78, R64 ;  /* 0x0000004e1c40723c */ /* 0x000fe20000001840 */
[----:B------:R-:W-:-:S07]  /*17e0*/  LEA R2, R123, R2, 0x1 ;  /* 0x000000027b027211 */ /* 0x000fce00078e08ff */
[C---:B------:R-:W-:Y:S08]  /*17f0*/  HMMA.16816.F32 R8, R28.reuse, R72, R8 ;  /* 0x000000481c08723c */ /* 0x040ff00000001808 */
[----:B------:R-:W-:Y:S01]  /*1800*/  HMMA.16816.F32 R40, R28, R74, R40 ;  /* 0x0000004a1c28723c */ /* 0x000fe20000001828 */
[----:B------:R-:W-:Y:S01]  /*1810*/  IADD3 R28, PT, PT, R124, 0x5160, RZ ;  /* 0x000051607c1c7810 */ /* 0x000fe20007ffe0ff */
[----:B------:R-:W-:Y:S06]  /*1820*/  LDSM.16.M88.4 R72, [R3] ;  /* 0x000000000348783b */ /* 0x000fec0000000200 */
[----:B-1----:R-:W-:Y:S01]  /*1830*/  HMMA.16816.F32 R52, R104, R96, R52 ;  /* 0x000000606834723c */ /* 0x002fe20000001834 */
[----:B------:R-:W-:-:S07]  /*1840*/  LEA R76, R123, R28, 0x1 ;  /* 0x0000001c7b4c7211 */ /* 0x000fce00078e08ff */
[----:B------:R-:W-:Y:S01]  /*1850*/  HMMA.16816.F32 R24, R32, R96, R24 ;  /* 0x000000602018723c */ /* 0x000fe20000001818 */
[----:B------:R-:W-:Y:S01]  /*1860*/  IADD3 R96, PT, PT, R124, 0x5a60, RZ ;  /* 0x00005a607c607810 */ /* 0x000fe20007ffe0ff */
[----:B------:R-:W0:Y:S06]  /*1870*/  LDSM.16.M88.4 R28, [R2] ;  /* 0x00000000021c783b */ /* 0x000e2c0000000200 */
[C---:B------:R-:W-:Y:S01]  /*1880*/  HMMA.16816.F32 R48, R104.reuse, R98, R48 ;  /* 0x000000626830723c */ /* 0x040fe20000001830 */
[----:B------:R-:W-:Y:S01]  /*1890*/  LEA R96, R123, R96, 0x1 ;  /* 0x000000607b607211 */ /* 0x000fe200078e08ff */
[----:B------:R-:W1:Y:S06]  /*18a0*/  LDSM.16.M88.4 R76, [R76] ;  /* 0x000000004c4c783b */ /* 0x000e6c0000000200 */
[----:B------:R-:W-:Y:S01]  /*18b0*/  HMMA.16816.F32 R44, R104, R4, R44 ;  /* 0x00000004682c723c */ /* 0x000fe2000000182c */
[----:B------:R-:W-:-:S06]  /*18c0*/  LEA R108, R122, R125, 0x1 ;  /* 0x0000007d7a6c7211 */ /* 0x000fcc00078e08ff */
[----:B------:R-:W-:Y:S01]  /*18d0*/  LDSM.16.M88.4 R108, [R108] ;  /* 0x000000006c6c783b */ /* 0x000fe20000000200 */
[C---:B------:R-:W-:Y:S08]  /*18e0*/  HMMA.16816.F32 R36, R104.reuse, R6, R36 ;  /* 0x000000066824723c */ /* 0x040ff00000001824 */
[C---:B------:R-:W-:Y:S08]  /*18f0*/  HMMA.16816.F32 R56, R104.reuse, R60, R56 ;  /* 0x0000003c6838723c */ /* 0x040ff00000001838 */
[C---:B------:R-:W-:Y:S08]  /*1900*/  HMMA.16816.F32 R80, R104.reuse, R62, R80 ;  /* 0x0000003e6850723c */ /* 0x040ff00000001850 */
[C---:B---3--:R-:W-:Y:S08]  /*1910*/  HMMA.16816.F32 R88, R104.reuse, R92, R88 ;  /* 0x0000005c6858723c */ /* 0x048ff00000001858 */
[----:B------:R-:W-:Y:S01]  /*1920*/  HMMA.16816.F32 R84, R104, R94, R84 ;  /* 0x0000005e6854723c */ /* 0x000fe20000001854 */
[----:B------:R-:W-:-:S04]  /*1930*/  IADD3 R104, PT, PT, R124, 0x6360, RZ ;  /* 0x000063607c687810 */ /* 0x000fc80007ffe0ff */
[----:B------:R-:W-:-:S03]  /*1940*/  LEA R104, R123, R104, 0x1 ;  /* 0x000000687b687211 */ /* 0x000fc600078e08ff */
[C---:B------:R-:W-:Y:S01]  /*1950*/  HMMA.16816.F32 R20, R32.reuse, R98, R20 ;  /* 0x000000622014723c */ /* 0x040fe20000001814 */
[----:B------:R-:W2:Y:S04]  /*1960*/  LDSM.16.M88.4 R96, [R96] ;  /* 0x000000006060783b */ /* 0x000ea80000000200 */
[----:B------:R-:W3:Y:S03]  /*1970*/  LDSM.16.M88.4 R104, [R104] ;  /* 0x000000006868783b */ /* 0x000ee60000000200 */
[C---:B------:R-:W-:Y:S08]  /*1980*/  HMMA.16816.F32 R16, R32.reuse, R4, R16 ;  /* 0x000000042010723c */ /* 0x040ff00000001810 */
[C---:B------:R-:W-:Y:S08]  /*1990*/  HMMA.16816.F32 R68, R32.reuse, R6, R68 ;  /* 0x000000062044723c */ /* 0x040ff00000001844 */
[C---:B------:R-:W-:Y:S08]  /*19a0*/  HMMA.16816.F32 R12, R32.reuse, R60, R12 ;  /* 0x0000003c200c723c */ /* 0x040ff0000000180c */
[C---:B------:R-:W-:Y:S01]  /*19b0*/  HMMA.16816.F32 R64, R32.reuse, R62, R64 ;  /* 0x0000003e2040723c */ /* 0x040fe20000001840 */
[----:B------:R-:W-:Y:S07]  /*19c0*/  BAR.SYNC.DEFER_BLOCKING 0x0 ;  /* 0x0000000000007b1d */ /* 0x000fee0000010000 */
[C---:B------:R-:W-:Y:S08]  /*19d0*/  HMMA.16816.F32 R8, R32.reuse, R92, R8 ;  /* 0x0000005c2008723c */ /* 0x040ff00000001808 */
[----:B------:R-:W-:Y:S08]  /*19e0*/  HMMA.16816.F32 R40, R32, R94, R40 ;  /* 0x0000005e2028723c */ /* 0x000ff00000001828 */
[C---:B0-----:R-:W-:Y:S08]  /*19f0*/  HMMA.16816.F32 R52, R72.reuse, R28, R52 ;  /* 0x0000001c4834723c */ /* 0x041ff00000001834 */
[C---:B------:R-:W-:Y:S08]  /*1a00*/  HMMA.16816.F32 R48, R72.reuse, R30, R48 ;  /* 0x0000001e4830723c */ /* 0x040ff00000001830 */
[C---:B-1----:R-:W-:Y:S08]  /*1a10*/  HMMA.16816.F32 R44, R72.reuse, R76, R44 ;  /* 0x0000004c482c723c */ /* 0x042ff0000000182c */
[C---:B------:R-:W-:Y:S08]  /*1a20*/  HMMA.16816.F32 R36, R72.reuse, R78, R36 ;  /* 0x0000004e4824723c */ /* 0x040ff00000001824 */
[C---:B--2---:R-:W-:Y:S08]  /*1a30*/  HMMA.16816.F32 R56, R72.reuse, R96, R56 ;  /* 0x000000604838723c */ /* 0x044ff00000001838 */
[C---:B------:R-:W-:Y:S08]  /*1a40*/  HMMA.16816.F32 R80, R72.reuse, R98, R80 ;  /* 0x000000624850723c */ /* 0x040ff00000001850 */
[C---:B---3--:R-:W-:Y:S08]  /*1a50*/  HMMA.16816.F32 R88, R72.reuse, R104, R88 ;  /* 0x000000684858723c */ /* 0x048ff00000001858 */
[----:B------:R-:W-:Y:S08]  /*1a60*/  HMMA.16816.F32 R84, R72, R106, R84 ;  /* 0x0000006a4854723c */ /* 0x000ff00000001854 */
[C---:B------:R-:W-:Y:S08]  /*1a70*/  HMMA.16816.F32 R24, R108.reuse, R28, R24 ;  /* 0x0000001c6c18723c */ /* 0x040ff00000001818 */
[C---:B------:R-:W-:Y:S08]  /*1a80*/  HMMA.16816.F32 R20, R108.reuse, R30, R20 ;  /* 0x0000001e6c14723c */ /* 0x040ff00000001814 */
[C---:B------:R-:W-:Y:S08]  /*1a90*/  HMMA.16816.F32 R16, R108.reuse, R76, R16 ;  /* 0x0000004c6c10723c */ /* 0x040ff00000001810 */
[C---:B------:R-:W-:Y:S08]  /*1aa0*/  HMMA.16816.F32 R68, R108.reuse, R78, R68 ;  /* 0x0000004e6c44723c */ /* 0x040ff00000001844 */
[C---:B------:R-:W-:Y:S08]  /*1ab0*/  HMMA.16816.F32 R12, R108.reuse, R96, R12 ;  /* 0x000000606c0c723c */ /* 0x040ff0000000180c */
[C---:B------:R-:W-:Y:S08]  /*1ac0*/  HMMA.16816.F32 R64, R108.reuse, R98, R64 ;  /* 0x000000626c40723c */ /* 0x040ff00000001840 */
[C---:B------:R-:W-:Y:S08]  /*1ad0*/  HMMA.16816.F32 R8, R108.reuse, R104, R8 ;  /* 0x000000686c08723c */ /* 0x040ff00000001808 */
[----:B------:R-:W-:Y:S01]  /*1ae0*/  HMMA.16816.F32 R40, R108, R106, R40 ;  /* 0x0000006a6c28723c */ /* 0x000fe20000001828 */
[----:B------:R-:W-:Y:S01]  /*1af0*/  FMUL R52, R52, UR5 ;  /* 0x0000000534347c20 */ /* 0x000fe20008400000 */
        /* <DEDUP_REMOVED lines=47> */
[----:B------:R-:W-:Y:S01]  /*1df0*/  STS.64 [R101], R52 ;  /* 0x0000003465007388 */ /* 0x000fe20000000a00 */
[----:B------:R-:W-:Y:S01]  /*1e00*/  FMUL R12, R12, UR5 ;  /* 0x000000050c0c7c20 */ /* 0x000fe20008400000 */
[----:B------:R-:W-:Y:S01]  /*1e10*/  FMUL R13, R13, UR5 ;  /* 0x000000050d0d7c20 */ /* 0x000fe20008400000 */
[----:B------:R-:W-:Y:S01]  /*1e20*/  FMUL R14, R14, UR5 ;  /* 0x000000050e0e7c20 */ /* 0x000fe20008400000 */
[----:B------:R-:W-:Y:S01]  /*1e30*/  STS.64 [R101+0x1000], R54 ;  /* 0x0010003665007388 */ /* 0x000fe20000000a00 */
[----:B------:R-:W-:Y:S01]  /*1e40*/  FMUL R15, R15, UR5 ;  /* 0x000000050f0f7c20 */ /* 0x000fe20008400000 */
[----:B------:R-:W-:Y:S01]  /*1e50*/  FMUL R64, R64, UR5 ;  /* 0x0000000540407c20 */ /* 0x000fe20008400000 */
[----:B------:R-:W-:Y:S01]  /*1e60*/  FMUL R65, R65, UR5 ;  /* 0x0000000541417c20 */ /* 0x000fe20008400000 */
[----:B------:R-:W-:Y:S01]  /*1e70*/  STS.64 [R101+0x20], R48 ;  /* 0x0000203065007388 */ /* 0x000fe20000000a00 */
[----:B------:R-:W-:Y:S01]  /*1e80*/  FMUL R66, R66, UR5 ;  /* 0x0000000542427c20 */ /* 0x000fe20008400000 */
[----:B------:R-:W-:-:S02]  /*1e90*/  FMUL R67, R67, UR5 ;  /* 0x0000000543437c20 */ /* 0x000fc40008400000 */
[----:B------:R-:W-:Y:S01]  /*1ea0*/  STS.64 [R101+0x1020], R50 ;  /* 0x0010203265007388 */ /* 0x000fe20000000a00 */
        /* <DEDUP_REMOVED lines=9> */
[----:B------:R-:W-:-:S02]  /*1f40*/  FMUL R5, R43, UR5 ;  /* 0x000000052b057c20 */ /* 0x000fc40008400000 */
[----:B------:R-:W-:Y:S04]  /*1f50*/  STS.64 [R102+0x20], R36 ;  /* 0x0000202466007388 */ /* 0x000fe80000000a00 */
[----:B------:R-:W-:Y:S04]  /*1f60*/  STS.64 [R102+0x1020], R38 ;  /* 0x0010202666007388 */ /* 0x000fe80000000a00 */
[----:B------:R-:W-:Y:S04]  /*1f70*/  STS.64 [R103], R56 ;  /* 0x0000003867007388 */ /* 0x000fe80000000a00 */
[----:B------:R-:W-:Y:S04]  /*1f80*/  STS.64 [R103+0x1000], R58 ;  /* 0x0010003a67007388 */ /* 0x000fe80000000a00 */
        /* <DEDUP_REMOVED lines=16> */
[----:B------:R0:W-:Y:S04]  /*2090*/  STS.64 [R115+0x20], R64 ;  /* 0x0000204073007388 */ /* 0x0001e80000000a00 */
[----:B------:R-:W-:Y:S04]  /*20a0*/  STS.64 [R115+0x1020], R66 ;  /* 0x0010204273007388 */ /* 0x000fe80000000a00 */
[----:B------:R-:W-:Y:S04]  /*20b0*/  STS.64 [R118], R8 ;  /* 0x0000000876007388 */ /* 0x000fe80000000a00 */
[----:B------:R-:W-:Y:S04]  /*20c0*/  STS.64 [R118+0x1000], R10 ;  /* 0x0010000a76007388 */ /* 0x000fe80000000a00 */
[----:B------:R1:W-:Y:S04]  /*20d0*/  STS.64 [R118+0x20], R2 ;  /* 0x0000200276007388 */ /* 0x0003e80000000a00 */
[----:B------:R-:W-:Y:S01]  /*20e0*/  STS.64 [R118+0x1020], R4 ;  /* 0x0010200476007388 */ /* 0x000fe20000000a00 */
[----:B------:R-:W-:Y:S06]  /*20f0*/  BAR.SYNC.DEFER_BLOCKING 0x0 ;  /* 0x0000000000007b1d */ /* 0x000fec0000010000 */
[----:B------:R-:W2:Y:S04]  /*2100*/  LDS.128 R72, [R119] ;  /* 0x0000000077487984 */ /* 0x000ea80000000c00 */
[----:B------:R-:W3:Y:S04]  /*2110*/  LDS.128 R44, [R119+0x200] ;  /* 0x00020000772c7984 */ /* 0x000ee80000000c00 */
[----:B------:R-:W4:Y:S04]  /*2120*/  LDS.128 R48, [R119+0x400] ;  /* 0x0004000077307984 */ /* 0x000f280000000c00 */
[----:B------:R-:W5:Y:S01]  /*2130*/  LDS.128 R52, [R119+0x600] ;  /* 0x0006000077347984 */ /* 0x000f620000000c00 */
[----:B0-----:R-:W-:-:S03]  /*2140*/  SHF.L.U32 R65, R100, 0x1, RZ ;  /* 0x0000000164417819 */ /* 0x001fc600000006ff */
[----:B------:R-:W0:Y:S04]  /*2150*/  LDS.128 R56, [R119+0x800] ;  /* 0x0008000077387984 */ /* 0x000e280000000c00 */
[----:B------:R-:W0:Y:S04]  /*2160*/  LDS.128 R60, [R119+0xa00] ;  /* 0x000a0000773c7984 */ /* 0x000e280000000c00 */
[----:B------:R-:W0:Y:S01]  /*2170*/  LDS.128 R40, [R119+0xc00] ;  /* 0x000c000077287984 */ /* 0x000e220000000c00 */
[----:B-1----:R-:W-:-:S03]  /*2180*/  IMAD.WIDE R2, R100, 0x4, R130 ;  /* 0x0000000464027825 */ /* 0x002fc600078e0282 */
[----:B------:R-:W1:Y:S01]  /*2190*/  LDS.128 R36, [R119+0xe00] ;  /* 0x000e000077247984 */ /* 0x000e620000000c00 */
[----:B------:R-:W-:-:S03]  /*21a0*/  IMAD.WIDE R64, R65, 0x4, R130 ;  /* 0x0000000441407825 */ /* 0x000fc600078e0282 */
[----:B------:R-:W1:Y:S04]  /*21b0*/  LDS.128 R32, [R119+0x1000] ;  /* 0x0010000077207984 */ /* 0x000e680000000c00 */
[----:B------:R-:W1:Y:S04]  /*21c0*/  LDS.128 R28, [R119+0x1200] ;  /* 0x00120000771c7984 */ /* 0x000e680000000c00 */
[----:B------:R-:W1:Y:S04]  /*21d0*/  LDS.128 R24, [R119+0x1400] ;  /* 0x0014000077187984 */ /* 0x000e680000000c00 */
[----:B------:R-:W1:Y:S04]  /*21e0*/  LDS.128 R20, [R119+0x1600] ;  /* 0x0016000077147984 */ /* 0x000e680000000c00 */
[----:B------:R-:W1:Y:S04]  /*21f0*/  LDS.128 R16, [R119+0x1800] ;  /* 0x0018000077107984 */ /* 0x000e680000000c00 */
[----:B--2---:R-:W-:Y:S04]  /*2200*/  STG.E.128 desc[UR6][R130.64], R72 ;  /* 0x0000004882007986 */ /* 0x004fe8000c101d06 */
[----:B------:R-:W2:Y:S04]  /*2210*/  LDS.128 R12, [R119+0x1a00] ;  /* 0x001a0000770c7984 */ /* 0x000ea80000000c00 */
[----:B------:R-:W2:Y:S04]  /*2220*/  LDS.128 R8, [R119+0x1c00] ;  /* 0x001c000077087984 */ /* 0x000ea80000000c00 */
[----:B---3--:R-:W-:Y:S04]  /*2230*/  STG.E.128 desc[UR6][R2.64], R44 ;  /* 0x0000002c02007986 */ /* 0x008fe8000c101d06 */
[----:B------:R-:W3:Y:S04]  /*2240*/  LDS.128 R4, [R119+0x1e00] ;  /* 0x001e000077047984 */ /* 0x000ee80000000c00 */
[----:B----4-:R4:W-:Y:S01]  /*2250*/  STG.E.128 desc[UR6][R64.64], R48 ;  /* 0x0000003040007986 */ /* 0x0109e2000c101d06 */
[C---:B------:R-:W-:Y:S01]  /*2260*/  LEA R67, R100.reuse, R100, 0x1 ;  /* 0x0000006464437211 */ /* 0x040fe200078e08ff */
[----:B----4-:R-:W4:Y:S01]  /*2270*/  LDC R50, c[0x0][0x370] ;  /* 0x0000dc00ff327b82 */ /* 0x010f220000000800 */
[----:B------:R-:W-:-:S02]  /*2280*/  SHF.L.U32 R69, R100, 0x2, RZ ;  /* 0x0000000264457819 */ /* 0x000fc400000006ff */
[CC--:B------:R-:W-:Y:S01]  /*2290*/  LEA R71, R100.reuse, R100.reuse, 0x2 ;  /* 0x0000006464477211 */ /* 0x0c0fe200078e10ff */
[C---:B------:R-:W-:Y:S01]  /*22a0*/  IMAD R73, R100.reuse, 0x6, RZ ;  /* 0x0000000664497824 */ /* 0x040fe200078e02ff */
[CC--:B------:R-:W-:Y:S01]  /*22b0*/  LEA R75, R100.reuse, -R100.reuse, 0x3 ;  /* 0x80000064644b7211 */ /* 0x0c0fe200078e18ff */
[--C-:B------:R-:W-:Y:S01]  /*22c0*/  IMAD.WIDE R66, R67, 0x4, R130.reuse ;  /* 0x0000000443427825 */ /* 0x100fe200078e0282 */
[C---:B------:R-:W-:Y:S02]  /*22d0*/  SHF.L.U32 R77, R100.reuse, 0x3, RZ ;  /* 0x00000003644d7819 */ /* 0x040fe400000006ff */
[C---:B------:R-:W-:Y:S01]  /*22e0*/  LEA R79, R100.reuse, R100, 0x3 ;  /* 0x00000064644f7211 */ /* 0x040fe200078e18ff */
[--C-:B------:R-:W-:Y:S01]  /*22f0*/  IMAD.WIDE R68, R69, 0x4, R130.reuse ;  /* 0x0000000445447825 */ /* 0x100fe200078e0282 */
[----:B-----5:R5:W-:Y:S03]  /*2300*/  STG.E.128 desc[UR6][R66.64], R52 ;  /* 0x0000003442007986 */ /* 0x020be6000c101d06 */
[--C-:B------:R-:W-:Y:S01]  /*2310*/  IMAD.WIDE R70, R71, 0x4, R130.reuse ;  /* 0x0000000447467825 */ /* 0x100fe200078e0282 */
[----:B0-----:R-:W-:Y:S03]  /*2320*/  STG.E.128 desc[UR6][R68.64], R56 ;  /* 0x0000003844007986 */ /* 0x001fe6000c101d06 */
[--C-:B------:R-:W-:Y:S01]  /*2330*/  IMAD.WIDE R72, R73, 0x4, R130.reuse ;  /* 0x0000000449487825 */ /* 0x100fe200078e0282 */
[----:B------:R-:W-:Y:S03]  /*2340*/  STG.E.128 desc[UR6][R70.64], R60 ;  /* 0x0000003c46007986 */ /* 0x000fe6000c101d06 */
[----:B------:R-:W-:Y:S01]  /*2350*/  IMAD R81, R100, 0xa, RZ ;  /* 0x0000000a64517824 */ /* 0x000fe200078e02ff */
[----:B----4-:R-:W-:Y:S01]  /*2360*/  IADD3 R121, PT, PT, R50, R121, RZ ;  /* 0x0000007932797210 */ /* 0x010fe20007ffe0ff */
[--C-:B------:R-:W-:Y:S01]  /*2370*/  IMAD.WIDE R2, R75, 0x4, R130.reuse ;  /* 0x000000044b027825 */ /* 0x100fe200078e0282 */
[----:B------:R0:W-:Y:S03]  /*2380*/  STG.E.128 desc[UR6][R72.64], R40 ;  /* 0x0000002848007986 */ /* 0x0001e6000c101d06 */
[----:B------:R-:W-:Y:S01]  /*2390*/  IMAD.WIDE R44, R77, 0x4, R130 ;  /* 0x000000044d2c7825 */ /* 0x000fe200078e0282 */
[----:B------:R-:W-:-:S03]  /*23a0*/  LOP3.LUT P1, RZ, R121, 0x7ffffff, RZ, 0xc0, !PT ;  /* 0x07ffffff79ff7812 */ /* 0x000fc6000782c0ff */
[C---:B------:R-:W-:Y:S02]  /*23b0*/  IMAD R51, R100.reuse, 0xb, RZ ;  /* 0x0000000b64337824 */ /* 0x040fe400078e02ff */
[--C-:B------:R-:W-:Y:S01]  /*23c0*/  IMAD.WIDE R46, R79, 0x4, R130.reuse ;  /* 0x000000044f2e7825 */ /* 0x100fe200078e0282 */
[----:B-1----:R1:W-:Y:S03]  /*23d0*/  STG.E.128 desc[UR6][R2.64], R36 ;  /* 0x0000002402007986 */ /* 0x0023e6000c101d06 */
[C---:B-----5:R-:W-:Y:S02]  /*23e0*/  IMAD R53, R100.reuse, 0xc, RZ ;  /* 0x0000000c64357824 */ /* 0x060fe400078e02ff */
[C---:B------:R-:W-:Y:S02]  /*23f0*/  IMAD R55, R100.reuse, 0xd, RZ ;  /* 0x0000000d64377824 */ /* 0x040fe400078e02ff */
[----:B------:R-:W-:Y:S01]  /*2400*/  IMAD.WIDE R48, R81, 0x4, R130 ;  /* 0x0000000451307825 */ /* 0x000fe200078e0282 */
[C---:B0-----:R-:W-:Y:S01]  /*2410*/  LEA R43, R100.reuse, -R100, 0x4 ;  /* 0x80000064642b7211 */ /* 0x041fe200078e20ff */
[----:B------:R0:W-:Y:S02]  /*2420*/  STG.E.128 desc[UR6][R44.64], R32 ;  /* 0x000000202c007986 */ /* 0x0001e4000c101d06 */
[----:B------:R-:W-:-:S02]  /*2430*/  IMAD R57, R100, 0xe, RZ ;  /* 0x0000000e64397824 */ /* 0x000fc400078e02ff */
[--C-:B------:R-:W-:Y:S01]  /*2440*/  IMAD.WIDE R40, R51, 0x4, R130.reuse ;  /* 0x0000000433287825 */ /* 0x100fe200078e0282 */
[----:B------:R4:W-:Y:S03]  /*2450*/  STG.E.128 desc[UR6][R46.64], R28 ;  /* 0x0000001c2e007986 */ /* 0x0009e6000c101d06 */
[--C-:B-1----:R-:W-:Y:S01]  /*2460*/  IMAD.WIDE R2, R53, 0x4, R130.reuse ;  /* 0x0000000435027825 */ /* 0x102fe200078e0282 */
[----:B------:R1:W-:Y:S04]  /*2470*/  STG.E.128 desc[UR6][R48.64], R24 ;  /* 0x0000001830007986 */ /* 0x0003e8000c101d06 */
[----:B------:R1:W-:Y:S01]  /*2480*/  STG.E.128 desc[UR6][R40.64], R20 ;  /* 0x0000001428007986 */ /* 0x0003e2000c101d06 */
[----:B0-----:R-:W-:-:S03]  /*2490*/  IMAD.WIDE R32, R55, 0x4, R130 ;  /* 0x0000000437207825 */ /* 0x001fc600078e0282 */
[----:B------:R1:W-:Y:S01]  /*24a0*/  STG.E.128 desc[UR6][R2.64], R16 ;  /* 0x0000001002007986 */ /* 0x0003e2000c101d06 */
[----:B----4-:R-:W-:-:S03]  /*24b0*/  IMAD.WIDE R28, R57, 0x4, R130 ;  /* 0x00000004391c7825 */ /* 0x010fc600078e0282 */
[----:B--2---:R1:W-:Y:S01]  /*24c0*/  STG.E.128 desc[UR6][R32.64], R12 ;  /* 0x0000000c20007986 */ /* 0x0043e2000c101d06 */
[----:B------:R-:W-:-:S03]  /*24d0*/  IMAD.WIDE R30, R43, 0x4, R130 ;  /* 0x000000042b1e7825 */ /* 0x000fc600078e0282 */
[----:B------:R1:W-:Y:S04]  /*24e0*/  STG.E.128 desc[UR6][R28.64], R8 ;  /* 0x000000081c007986 */ /* 0x0003e8000c101d06 */
[----:B---3--:R1:W-:Y:S01]  /*24f0*/  STG.E.128 desc[UR6][R30.64], R4 ;  /* 0x000000041e007986 */ /* 0x0083e2000c101d06 */
[----:B------:R-:W-:Y:S06]  /*2500*/  BAR.SYNC.DEFER_BLOCKING 0x0 ;  /* 0x0000000000007b1d */ /* 0x000fec0000010000 */
[----:B------:R-:W-:Y:S05]  /*2510*/  @!P1 BRA `(.L_x_1) ;  /* 0xffffffdc009c9947 */ /* 0x000fea000383ffff */
[----:B------:R-:W-:Y:S05]  /*2520*/  EXIT ;  /* 0x000000000000794d */ /* 0x000fea0003800000 */
        .weak           $__internal_0_$__cuda_sm3x_div_rn_noftz_f32_slowpath
        .type           $__internal_0_$__cuda_sm3x_div_rn_noftz_f32_slowpath,@function
        .size           $__internal_0_$__cuda_sm3x_div_rn_noftz_f32_slowpath,(.L_x_11 - $__internal_0_$__cuda_sm3x_div_rn_noftz_f32_slowpath)
$__internal_0_$__cuda_sm3x_div_rn_noftz_f32_slowpath:
[----:B------:R-:W0:Y:S08]  /*2530*/  LDC.64 R2, c[0x0][0x3a0] ;  /* 0x0000e800ff027b82 */ /* 0x000e300000000a00 */
[----:B------:R-:W1:Y:S08]  /*2540*/  LDC R6, c[0x0][0x3a4] ;  /* 0x0000e900ff067b82 */ /* 0x000e700000000800 */
[----:B------:R-:W2:Y:S01]  /*2550*/  LDC R7, c[0x0][0x3a0] ;  /* 0x0000e800ff077b82 */ /* 0x000ea20000000800 */
[----:B0-----:R-:W-:-:S02]  /*2560*/  SHF.R.U32.HI R4, RZ, 0x17, R2 ;  /* 0x00000017ff047819 */ /* 0x001fc40000011602 */
[----:B------:R-:W-:Y:S02]  /*2570*/  SHF.R.U32.HI R0, RZ, 0x17, R3 ;  /* 0x00000017ff007819 */ /* 0x000fe40000011603 */
[----:B------:R-:W-:Y:S02]  /*2580*/  LOP3.LUT R4, R4, 0xff, RZ, 0xc0, !PT ;  /* 0x000000ff04047812 */ /* 0x000fe400078ec0ff */
[----:B------:R-:W-:Y:S02]  /*2590*/  LOP3.LUT R0, R0, 0xff, RZ, 0xc0, !PT ;  /* 0x000000ff00007812 */ /* 0x000fe400078ec0ff */
[----:B------:R-:W-:Y:S02]  /*25a0*/  IADD3 R10, PT, PT, R4, -0x1, RZ ;  /* 0xffffffff040a7810 */ /* 0x000fe40007ffe0ff */
[----:B------:R-:W-:Y:S02]  /*25b0*/  IADD3 R9, PT, PT, R0, -0x1, RZ ;  /* 0xffffffff00097810 */ /* 0x000fe40007ffe0ff */
[----:B------:R-:W-:-:S04]  /*25c0*/  ISETP.GT.U32.AND P0, PT, R10, 0xfd, PT ;  /* 0x000000fd0a00780c */ /* 0x000fc80003f04070 */
[----:B------:R-:W-:-:S13]  /*25d0*/  ISETP.GT.U32.OR P0, PT, R9, 0xfd, P0 ;  /* 0x000000fd0900780c */ /* 0x000fda0000704470 */
[----:B------:R-:W-:Y:S01]  /*25e0*/  @!P0 MOV R8, RZ ;  /* 0x000000ff00088202 */ /* 0x000fe20000000f00 */
[----:B-12---:R-:W-:Y:S06]  /*25f0*/  @!P0 BRA `(.L_x_2) ;  /* 0x00000000005c8947 */ /* 0x006fec0003800000 */
[----:B------:R-:W-:Y:S02]  /*2600*/  FSETP.GTU.FTZ.AND P0, PT, |R3|, +INF , PT ;  /* 0x7f8000000300780b */ /* 0x000fe40003f1c200 */
[----:B------:R-:W-:-:S04]  /*2610*/  FSETP.GTU.FTZ.AND P1, PT, |R2|, +INF , PT ;  /* 0x7f8000000200780b */ /* 0x000fc80003f3c200 */
[----:B------:R-:W-:-:S13]  /*2620*/  PLOP3.LUT P0, PT, P0, P1, PT, 0xf8, 0x8f ;  /* 0x00000000008f781c */ /* 0x000fda0000703f70 */
[----:B------:R-:W-:Y:S05]  /*2630*/  @P0 BRA `(.L_x_3) ;  /* 0x0000000400440947 */ /* 0x000fea0003800000 */
[----:B------:R-:W-:-:S13]  /*2640*/  LOP3.LUT P0, RZ, R7, 0x7fffffff, R6, 0xc8, !PT ;  /* 0x7fffffff07ff7812 */ /* 0x000fda000780c806 */
[----:B------:R-:W-:Y:S05]  /*2650*/  @!P0 BRA `(.L_x_4) ;  /* 0x0000000400348947 */ /* 0x000fea0003800000 */
[C---:B------:R-:W-:Y:S02]  /*2660*/  FSETP.NEU.FTZ.AND P2, PT, |R3|.reuse, +INF , PT ;  /* 0x7f8000000300780b */ /* 0x040fe40003f5d200 */
[----:B------:R-:W-:Y:S02]  /*2670*/  FSETP.NEU.FTZ.AND P1, PT, |R2|, +INF , PT ;  /* 0x7f8000000200780b */ /* 0x000fe40003f3d200 */
[----:B------:R-:W-:-:S11]  /*2680*/  FSETP.NEU.FTZ.AND P0, PT, |R3|, +INF , PT ;  /* 0x7f8000000300780b */ /* 0x000fd60003f1d200 */
[----:B------:R-:W-:Y:S05]  /*2690*/  @!P1 BRA !P2, `(.L_x_4) ;  /* 0x0000000400249947 */ /* 0x000fea0005000000 */
[----:B------:R-:W-:-:S04]  /*26a0*/  LOP3.LUT P2, RZ, R6, 0x7fffffff, RZ, 0xc0, !PT ;  /* 0x7fffffff06ff7812 */ /* 0x000fc8000784c0ff */
[----:B------:R-:W-:-:S13]  /*26b0*/  PLOP3.LUT P1, PT, P1, P2, PT, 0x2f, 0xf2 ;  /* 0x0000000000f2781c */ /* 0x000fda0000f24577 */
[----:B------:R-:W-:Y:S05]  /*26c0*/  @P1 BRA `(.L_x_5) ;  /* 0x0000000400101947 */ /* 0x000fea0003800000 */
[----:B------:R-:W-:-:S04]  /*26d0*/  LOP3.LUT P1, RZ, R7, 0x7fffffff, RZ, 0xc0, !PT ;  /* 0x7fffffff07ff7812 */ /* 0x000fc8000782c0ff */
[----:B------:R-:W-:-:S13]  /*26e0*/  PLOP3.LUT P0, PT, P0, P1, PT, 0x2f, 0xf2 ;  /* 0x0000000000f2781c */ /* 0x000fda0000702577 */
[----:B------:R-:W-:Y:S05]  /*26f0*/  @P0 BRA `(.L_x_6) ;  /* 0x0000000000f80947 */ /* 0x000fea0003800000 */
[----:B------:R-:W-:Y:S02]  /*2700*/  ISETP.GE.AND P0, PT, R9, RZ, PT ;  /* 0x000000ff0900720c */ /* 0x000fe40003f06270 */
[----:B------:R-:W-:-:S11]  /*2710*/  ISETP.GE.AND P1, PT, R10, RZ, PT ;  /* 0x000000ff0a00720c */ /* 0x000fd60003f26270 */
[----:B------:R-:W-:Y:S01]  /*2720*/  @P0 MOV R8, RZ ;  /* 0x000000ff00080202 */ /* 0x000fe20000000f00 */
[----:B------:R-:W-:Y:S01]  /*2730*/  @!P0 FFMA R6, R3, 1.84467440737095516160e+19, RZ ;  /* 0x5f80000003068823 */ /* 0x000fe200000000ff */
[----:B------:R-:W-:Y:S01]  /*2740*/  @!P0 MOV R8, 0xffffffc0 ;  /* 0xffffffc000088802 */ /* 0x000fe20000000f00 */
[----:B------:R-:W-:-:S03]  /*2750*/  @!P1 FFMA R7, R2, 1.84467440737095516160e+19, RZ ;  /* 0x5f80000002079823 */ /* 0x000fc600000000ff */
[----:B------:R-:W-:-:S07]  /*2760*/  @!P1 IADD3 R8, PT, PT, R8, 0x40, RZ ;  /* 0x0000004008089810 */ /* 0x000fce0007ffe0ff */
.L_x_2:
[----:B------:R-:W-:Y:S02]  /*2770*/  LEA R2, R4, 0xc0800000, 0x17 ;  /* 0xc080000004027811 */ /* 0x000fe400078eb8ff */
[----:B------:R-:W-:Y:S02]  /*2780*/  IADD3 R3, PT, PT, R0, -0x7f, RZ ;  /* 0xffffff8100037810 */ /* 0x000fe40007ffe0ff */
[----:B------:R-:W-:-:S03]  /*2790*/  IADD3 R2, PT, PT, -R2, R7, RZ ;  /* 0x0000000702027210 */ /* 0x000fc60007ffe1ff */
[C---:B------:R-:W-:Y:S01]  /*27a0*/  IMAD R0, R3.reuse, -0x800000, R6 ;  /* 0xff80000003007824 */ /* 0x040fe200078e0206 */
[----:B------:R-:W0:Y:S01]  /*27b0*/  MUFU.RCP R7, R2 ;  /* 0x0000000200077308 */ /* 0x000e220000001000 */
[----:B------:R-:W-:Y:S01]  /*27c0*/  FADD.FTZ R9, -R2, -RZ ;  /* 0x800000ff02097221 */ /* 0x000fe20000010100 */
[----:B------:R-:W-:-:S04]  /*27d0*/  IADD3 R3, PT, PT, R3, 0x7f, -R4 ;  /* 0x0000007f03037810 */ /* 0x000fc80007ffe804 */
[----:B------:R-:W-:Y:S01]  /*27e0*/  IADD3 R3, PT, PT, R3, R8, RZ ;  /* 0x0000000803037210 */ /* 0x000fe20007ffe0ff */
[----:B0-----:R-:W-:-:S04]  /*27f0*/  FFMA R10, R7, R9, 1 ;  /* 0x3f800000070a7423 */ /* 0x001fc80000000009 */
[----:B------:R-:W-:-:S04]  /*2800*/  FFMA R13, R7, R10, R7 ;  /* 0x0000000a070d7223 */ /* 0x000fc80000000007 */
[----:B------:R-:W-:-:S04]  /*2810*/  FFMA R6, R0, R13, RZ ;  /* 0x0000000d00067223 */ /* 0x000fc800000000ff */
[----:B------:R-:W-:-:S04]  /*2820*/  FFMA R7, R9, R6, R0 ;  /* 0x0000000609077223 */ /* 0x000fc80000000000 */
[----:B------:R-:W-:-:S04]  /*2830*/  FFMA R10, R13, R7, R6 ;  /* 0x000000070d0a7223 */ /* 0x000fc80000000006 */
[----:B------:R-:W-:-:S04]  /*2840*/  FFMA R9, R9, R10, R0 ;  /* 0x0000000a09097223 */ /* 0x000fc80000000000 */
[----:B------:R-:W-:-:S05]  /*2850*/  FFMA R6, R13, R9, R10 ;  /* 0x000000090d067223 */ /* 0x000fca000000000a */
[----:B------:R-:W-:-:S04]  /*2860*/  SHF.R.U32.HI R0, RZ, 0x17, R6 ;  /* 0x00000017ff007819 */ /* 0x000fc80000011606 */
[----:B------:R-:W-:-:S04]  /*2870*/  LOP3.LUT R0, R0, 0xff, RZ, 0xc0, !PT ;  /* 0x000000ff00007812 */ /* 0x000fc800078ec0ff */
[----:B------:R-:W-:-:S04]  /*2880*/  IADD3 R4, PT, PT, R0, R3, RZ ;  /* 0x0000000300047210 */ /* 0x000fc80007ffe0ff */
[----:B------:R-:W-:-:S04]  /*2890*/  IADD3 R0, PT, PT, R4, -0x1, RZ ;  /* 0xffffffff04007810 */ /* 0x000fc80007ffe0ff */
[----:B------:R-:W-:-:S13]  /*28a0*/  ISETP.GE.U32.AND P0, PT, R0, 0xfe, PT ;  /* 0x000000fe0000780c */ /* 0x000fda0003f06070 */
[----:B------:R-:W-:Y:S05]  /*28b0*/  @!P0 BRA `(.L_x_7) ;  /* 0x0000000000808947 */ /* 0x000fea0003800000 */
[----:B------:R-:W-:-:S13]  /*28c0*/  ISETP.GT.AND P0, PT, R4, 0xfe, PT ;  /* 0x000000fe0400780c */ /* 0x000fda0003f04270 */
[----:B------:R-:W-:Y:S05]  /*28d0*/  @P0 BRA `(.L_x_8) ;  /* 0x00000000006c0947 */ /* 0x000fea0003800000 */
[----:B------:R-:W-:-:S13]  /*28e0*/  ISETP.GE.AND P0, PT, R4, 0x1, PT ;  /* 0x000000010400780c */ /* 0x000fda0003f06270 */
[----:B------:R-:W-:Y:S05]  /*28f0*/  @P0 BRA `(.L_x_9) ;  /* 0x0000000000980947 */ /* 0x000fea0003800000 */
[----:B------:R-:W-:Y:S02]  /*2900*/  ISETP.GE.AND P0, PT, R4, -0x18, PT ;  /* 0xffffffe80400780c */ /* 0x000fe40003f06270 */
[----:B------:R-:W-:-:S11]  /*2910*/  LOP3.LUT R6, R6, 0x80000000, RZ, 0xc0, !PT ;  /* 0x8000000006067812 */ /* 0x000fd600078ec0ff */
[----:B------:R-:W-:Y:S05]  /*2920*/  @!P0 BRA `(.L_x_9) ;  /* 0x00000000008c8947 */ /* 0x000fea0003800000 */
[CCC-:B------:R-:W-:Y:S01]  /*2930*/  FFMA.RZ R0, R13.reuse, R9.reuse, R10.reuse ;  /* 0x000000090d007223 */ /* 0x1c0fe2000000c00a */
[C---:B------:R-:W-:Y:S01]  /*2940*/  IADD3 R7, PT, PT, R4.reuse, 0x20, RZ ;  /* 0x0000002004077810 */ /* 0x040fe20007ffe0ff */
[CCC-:B------:R-:W-:Y:S01]  /*2950*/  FFMA.RM R3, R13.reuse, R9.reuse, R10.reuse ;  /* 0x000000090d037223 */ /* 0x1c0fe2000000400a */
[----:B------:R-:W-:Y:S02]  /*2960*/  ISETP.NE.AND P2, PT, R4, RZ, PT ;  /* 0x000000ff0400720c */ /* 0x000fe40003f45270 */
[----:B------:R-:W-:Y:S01]  /*2970*/  LOP3.LUT R2, R0, 0x7fffff, RZ, 0xc0, !PT ;  /* 0x007fffff00027812 */ /* 0x000fe200078ec0ff */
[----:B------:R-:W-:Y:S01]  /*2980*/  FFMA.RP R0, R13, R9, R10 ;  /* 0x000000090d007223 */ /* 0x000fe2000000800a */
[----:B------:R-:W-:Y:S02]  /*2990*/  ISETP.NE.AND P1, PT, R4, RZ, PT ;  /* 0x000000ff0400720c */ /* 0x000fe40003f25270 */
[----:B------:R-:W-:Y:S02]  /*29a0*/  LOP3.LUT R2, R2, 0x800000, RZ, 0xfc, !PT ;  /* 0x0080000002027812 */ /* 0x000fe400078efcff */
[----:B------:R-:W-:-:S02]  /*29b0*/  IADD3 R4, PT, PT, -R4, RZ, RZ ;  /* 0x000000ff04047210 */ /* 0x000fc40007ffe1ff */
[----:B------:R-:W-:Y:S02]  /*29c0*/  SHF.L.U32 R7, R2, R7, RZ ;  /* 0x0000000702077219 */ /* 0x000fe400000006ff */
[----:B------:R-:W-:Y:S02]  /*29d0*/  FSETP.NEU.FTZ.AND P0, PT, R0, R3, PT ;  /* 0x000000030000720b */ /* 0x000fe40003f1d000 */
[----:B------:R-:W-:Y:S02]  /*29e0*/  SEL R3, R4, RZ, P2 ;  /* 0x000000ff04037207 */ /* 0x000fe40001000000 */
[----:B------:R-:W-:Y:S02]  /*29f0*/  ISETP.NE.AND P1, PT, R7, RZ, P1 ;  /* 0x000000ff0700720c */ /* 0x000fe40000f25270 */
[----:B------:R-:W-:Y:S02]  /*2a00*/  SHF.R.U32.HI R3, RZ, R3, R2 ;  /* 0x00000003ff037219 */ /* 0x000fe40000011602 */
[----:B------:R-:W-:-:S02]  /*2a10*/  PLOP3.LUT P0, PT, P0, P1, PT, 0xf8, 0x8f ;  /* 0x00000000008f781c */ /* 0x000fc40000703f70 */
[----:B------:R-:W-:Y:S02]  /*2a20*/  SHF.R.U32.HI R7, RZ, 0x1, R3 ;  /* 0x00000001ff077819 */ /* 0x000fe40000011603 */
[----:B------:R-:W-:-:S04]  /*2a30*/  SEL R0, RZ, 0x1, !P0 ;  /* 0x00000001ff007807 */ /* 0x000fc80004000000 */
[----:B------:R-:W-:-:S04]  /*2a40*/  LOP3.LUT R0, R0, 0x1, R7, 0xf8, !PT ;  /* 0x0000000100007812 */ /* 0x000fc800078ef807 */
[----:B------:R-:W-:-:S04]  /*2a50*/  LOP3.LUT R0, R0, R3, RZ, 0xc0, !PT ;  /* 0x0000000300007212 */ /* 0x000fc800078ec0ff */
[----:B------:R-:W-:-:S04]  /*2a60*/  IADD3 R7, PT, PT, R7, R0, RZ ;  /* 0x0000000007077210 */ /* 0x000fc80007ffe0ff */
[----:B------:R-:W-:Y:S01]  /*2a70*/  LOP3.LUT R6, R7, R6, RZ, 0xfc, !PT ;  /* 0x0000000607067212 */ /* 0x000fe200078efcff */
[----:B------:R-:W-:Y:S06]  /*2a80*/  BRA `(.L_x_9) ;  /* 0x0000000000347947 */ /* 0x000fec0003800000 */
.L_x_8:
[----:B------:R-:W-:-:S04]  /*2a90*/  LOP3.LUT R6, R6, 0x80000000, RZ, 0xc0, !PT ;  /* 0x8000000006067812 */ /* 0x000fc800078ec0ff */
[----:B------:R-:W-:Y:S01]  /*2aa0*/  LOP3.LUT R6, R6, 0x7f800000, RZ, 0xfc, !PT ;  /* 0x7f80000006067812 */ /* 0x000fe200078efcff */
[----:B------:R-:W-:Y:S06]  /*2ab0*/  BRA `(.L_x_9) ;  /* 0x0000000000287947 */ /* 0x000fec0003800000 */
.L_x_7:
[----:B------:R-:W-:Y:S01]  /*2ac0*/  LEA R6, R3, R6, 0x17 ;  /* 0x0000000603067211 */ /* 0x000fe200078eb8ff */
[----:B------:R-:W-:Y:S06]  /*2ad0*/  BRA `(.L_x_9) ;  /* 0x0000000000207947 */ /* 0x000fec0003800000 */
.L_x_6:
[----:B------:R-:W-:-:S04]  /*2ae0*/  LOP3.LUT R6, R7, 0x80000000, R6, 0x48, !PT ;  /* 0x8000000007067812 */ /* 0x000fc800078e4806 */
[----:B------:R-:W-:Y:S01]  /*2af0*/  LOP3.LUT R6, R6, 0x7f800000, RZ, 0xfc, !PT ;  /* 0x7f80000006067812 */ /* 0x000fe200078efcff */
[----:B------:R-:W-:Y:S06]  /*2b00*/  BRA `(.L_x_9) ;  /* 0x0000000000147947 */ /* 0x000fec0003800000 */
.L_x_5:
[----:B------:R-:W-:Y:S01]  /*2b10*/  LOP3.LUT R6, R7, 0x80000000, R6, 0x48, !PT ;  /* 0x8000000007067812 */ /* 0x000fe200078e4806 */
[----:B------:R-:W-:Y:S06]  /*2b20*/  BRA `(.L_x_9) ;  /* 0x00000000000c7947 */ /* 0x000fec0003800000 */
.L_x_4:
[----:B------:R-:W0:Y:S01]  /*2b30*/  MUFU.RSQ R6, -QNAN ;  /* 0xffc0000000067908 */ /* 0x000e220000001400 */
[----:B------:R-:W-:Y:S05]  /*2b40*/  BRA `(.L_x_9) ;  /* 0x0000000000047947 */ /* 0x000fea0003800000 */
.L_x_3:
[----:B------:R-:W-:-:S07]  /*2b50*/  FADD.FTZ R6, R3, R2 ;  /* 0x0000000203067221 */ /* 0x000fce0000010000 */
.L_x_9:
[----:B------:R-:W-:Y:S02]  /*2b60*/  MOV R2, R12 ;  /* 0x0000000c00027202 */ /* 0x000fe40000000f00 */
[----:B------:R-:W-:-:S04]  /*2b70*/  MOV R3, 0x0 ;  /* 0x0000000000037802 */ /* 0x000fc80000000f00 */
[----:B0-----:R-:W-:Y:S05]  /*2b80*/  RET.REL.NODEC R2 `(fast_wmma_gemm) ;  /* 0xffffffd4021c7950 */ /* 0x001fea0003c3ffff */
.L_x_10:
[----:B------:R-:W-:-:S00]  /*2b90*/  BRA `(.L_x_10) ;  /* 0xfffffffc00fc7947 */ /* 0x000fc0000383ffff */
[----:B------:R-:W-:-:S00]  /*2ba0*/  NOP ;  /* 0x0000000000007918 */ /* 0x000fc00000000000 */
        /* <DEDUP_REMOVED lines=13> */
.L_x_11:


//--------------------- .nv.shared.fast_wmma_gemm --------------------------
	.section	.nv.shared.fast_wmma_gemm,"aw",@nobits
	.sectionflags	@""
	.align	16
	.zero		1024


//--------------------- .nv.shared.reserved.0     --------------------------
	.section	.nv.shared.reserved.0,"aw",@nobits
	.weak		__nv_reservedSMEM_offset_0_alias
	.size		__nv_reservedSMEM_offset_0_alias, 0, 64
	.other		__nv_reservedSMEM_offset_0_alias,@"STO_CUDA_RESERVED_SHARED STV_DEFAULT"
__nv_reservedSMEM_offset_0_alias:
	.zero		0
	.zero		64


//--------------------- .nv.constant0.fast_wmma_gemm --------------------------
	.section	.nv.constant0.fast_wmma_gemm,"a",@progbits
	.sectionflags	@""
	.align	4
.nv.constant0.fast_wmma_gemm:
	.zero		948


//--------------------- SYMBOLS --------------------------

	.type		.nv.reservedSmem.offset0,@object
	.size		.nv.reservedSmem.offset0,0x4
	.type		.nv.reservedSmem.cap,@object
	.size		.nv.reservedSmem.cap,0x4
